	.target	sm_100a

	.elftype	@"ET_EXEC"


//--------------------- .note.nv.tkinfo           --------------------------
	.section	.note.nv.tkinfo,"",@"SHT_NOTE"
	.sectionflags	@"SHF_NOTE_NV_TKINFO"
	.tkinfo
        /*0018*/ 	.word	0x00000002
        /*0030*/ 	.string	""
        /*0030*/ 	.string	"ptxas"
        /*0030*/ 	.string	"Cuda compilation tools, release 13.0, V13.0.88"
        /*0030*/ 	.string	"Build cuda_13.0.r13.0/compiler.36424714_0"
        /*0030*/ 	.string	"-arch sm_100a -m 64 "



//--------------------- .note.nv.cuinfo           --------------------------
	.section	.note.nv.cuinfo,"",@"SHT_NOTE"
	.sectionflags	@"SHF_NOTE_NV_CUINFO"
        /*0018*/ 	.short	0x0002
        /*001a*/ 	.short	0x0064
        /*001c*/ 	.short	0x0082
	.zero		2


//--------------------- .nv.info                  --------------------------
	.section	.nv.info,"",@"SHT_CUDA_INFO"
	.align	4


	//----- nvinfo : EIATTR_REGCOUNT
	.align		4
        /*0000*/ 	.byte	0x04, 0x2f
        /*0002*/ 	.short	(.L_19 - .L_18)
	.align		4
.L_18:
        /*0004*/ 	.word	index@(_ZN7cutlass13device_kernelINS_4gemm6kernel13GemmUniversalIN4cute5tupleIJiiiiEEENS1_10collective13CollectiveMmaINS1_35MainloopSm100TmaUmmaWarpSpecializedILi6ELi2ELi4ENS5_IJNS4_1CILi1EEENSA_ILi2EEESB_EEEEENS5_IJNSA_ILi128EEESF_NSA_ILi64EEEEEENS_6half_tENS5_IJlSB_lEEESI_SJ_NS4_8TiledMMAINS4_8MMA_AtomIJNS4_20SM100_MMA_F16BF16_SSISI_SI_fLi128ELi128ELNS4_4UMMA5MajorE0ELSO_0ELNSN_7ScaleInE0ELSP_0EEEEEENS4_6LayoutINS5_IJSB_SB_SB_EEENS5_IJNSA_ILi0EEESU_SU_EEEEENS5_IJNS4_10UnderscoreESX_SX_EEEEENS4_23SM90_TMA_LOAD_MULTICASTENS4_14ComposedLayoutINS4_7SwizzleILi3ELi4ELi3EEENS4_18smem_ptr_flag_bitsILi16EEENSS_INS5_IJNSA_ILi8EEESG_EEENS5_IJSG_SB_EEEEEEEvNS4_8identityENS4_13SM90_TMA_LOADES1A_vS1B_EENS_8epilogue10collective18CollectiveEpilogueINS1E_23Sm100TmaWarpSpecializedILi4ELi2ELi32ELb1ELb0EEEJSH_NS5_IJNSS_ISF_SB_EENSS_INSA_ILi32EEESB_EEEEESI_SJ_SI_SJ_NS1E_6fusion15FusionCallbacksIS1I_NS1N_17LinearCombinationISI_fSI_fLNS_15FloatRoundStyleE2EEESH_S1M_JEEENS4_5SM1004TMEM4LOAD26SM100_TMEM_LOAD_32dp32b32xES1C_NS11_INS12_ILi2ELi4ELi3EEES15_NSS_INS5_IJS16_S1K_EEENS5_IJS1K_SB_EEEEEEENS4_39AutoVectorizingCopyWithAssumedAlignmentILi128EEENS4_14SM90_TMA_STOREES21_S23_S23_EEEvvEEEEvNT_6ParamsE)
        /*0008*/ 	.word	0x00000076


	//----- nvinfo : EIATTR_FRAME_SIZE
	.align		4
.L_19:
        /*000c*/ 	.byte	0x04, 0x11
        /*000e*/ 	.short	(.L_21 - .L_20)
	.align		4
.L_20:
        /*0010*/ 	.word	index@($__internal_2_$__cuda_sm10x_tcgen05_guardrail_trap_unallocated_columns_being_dealloced)
        /*0014*/ 	.word	0x00000000


	//----- nvinfo : EIATTR_FRAME_SIZE
	.align		4
.L_21:
        /*0018*/ 	.byte	0x04, 0x11
        /*001a*/ 	.short	(.L_23 - .L_22)
	.align		4
.L_22:
        /*001c*/ 	.word	index@($__internal_1_$__cuda_sm10x_tcgen05_guardrail_trap_phase_invalid_during_alloc)
        /*0020*/ 	.word	0x00000000


	//----- nvinfo : EIATTR_FRAME_SIZE
	.align		4
.L_23:
        /*0024*/ 	.byte	0x04, 0x11
        /*0026*/ 	.short	(.L_25 - .L_24)
	.align		4
.L_24:
        /*0028*/ 	.word	index@($__internal_0_$__cuda_sm10x_tcgen05_guardrail_trap_col_being_dealloced_not_returned_by_alloc)
        /*002c*/ 	.word	0x00000000


	//----- nvinfo : EIATTR_FRAME_SIZE
	.align		4
.L_25:
        /*0030*/ 	.byte	0x04, 0x11
        /*0032*/ 	.short	(.L_27 - .L_26)
	.align		4
.L_26:
        /*0034*/ 	.word	index@(_ZN7cutlass13device_kernelINS_4gemm6kernel13GemmUniversalIN4cute5tupleIJiiiiEEENS1_10collective13CollectiveMmaINS1_35MainloopSm100TmaUmmaWarpSpecializedILi6ELi2ELi4ENS5_IJNS4_1CILi1EEENSA_ILi2EEESB_EEEEENS5_IJNSA_ILi128EEESF_NSA_ILi64EEEEEENS_6half_tENS5_IJlSB_lEEESI_SJ_NS4_8TiledMMAINS4_8MMA_AtomIJNS4_20SM100_MMA_F16BF16_SSISI_SI_fLi128ELi128ELNS4_4UMMA5MajorE0ELSO_0ELNSN_7ScaleInE0ELSP_0EEEEEENS4_6LayoutINS5_IJSB_SB_SB_EEENS5_IJNSA_ILi0EEESU_SU_EEEEENS5_IJNS4_10UnderscoreESX_SX_EEEEENS4_23SM90_TMA_LOAD_MULTICASTENS4_14ComposedLayoutINS4_7SwizzleILi3ELi4ELi3EEENS4_18smem_ptr_flag_bitsILi16EEENSS_INS5_IJNSA_ILi8EEESG_EEENS5_IJSG_SB_EEEEEEEvNS4_8identityENS4_13SM90_TMA_LOADES1A_vS1B_EENS_8epilogue10collective18CollectiveEpilogueINS1E_23Sm100TmaWarpSpecializedILi4ELi2ELi32ELb1ELb0EEEJSH_NS5_IJNSS_ISF_SB_EENSS_INSA_ILi32EEESB_EEEEESI_SJ_SI_SJ_NS1E_6fusion15FusionCallbacksIS1I_NS1N_17LinearCombinationISI_fSI_fLNS_15FloatRoundStyleE2EEESH_S1M_JEEENS4_5SM1004TMEM4LOAD26SM100_TMEM_LOAD_32dp32b32xES1C_NS11_INS12_ILi2ELi4ELi3EEES15_NSS_INS5_IJS16_S1K_EEENS5_IJS1K_SB_EEEEEEENS4_39AutoVectorizingCopyWithAssumedAlignmentILi128EEENS4_14SM90_TMA_STOREES21_S23_S23_EEEvvEEEEvNT_6ParamsE)
        /*0038*/ 	.word	0x00000000


	//----- nvinfo : EIATTR_MIN_STACK_SIZE
	.align		4
.L_27:
        /*003c*/ 	.byte	0x04, 0x12
        /*003e*/ 	.short	(.L_29 - .L_28)
	.align		4
.L_28:
        /*0040*/ 	.word	index@(_ZN7cutlass13device_kernelINS_4gemm6kernel13GemmUniversalIN4cute5tupleIJiiiiEEENS1_10collective13CollectiveMmaINS1_35MainloopSm100TmaUmmaWarpSpecializedILi6ELi2ELi4ENS5_IJNS4_1CILi1EEENSA_ILi2EEESB_EEEEENS5_IJNSA_ILi128EEESF_NSA_ILi64EEEEEENS_6half_tENS5_IJlSB_lEEESI_SJ_NS4_8TiledMMAINS4_8MMA_AtomIJNS4_20SM100_MMA_F16BF16_SSISI_SI_fLi128ELi128ELNS4_4UMMA5MajorE0ELSO_0ELNSN_7ScaleInE0ELSP_0EEEEEENS4_6LayoutINS5_IJSB_SB_SB_EEENS5_IJNSA_ILi0EEESU_SU_EEEEENS5_IJNS4_10UnderscoreESX_SX_EEEEENS4_23SM90_TMA_LOAD_MULTICASTENS4_14ComposedLayoutINS4_7SwizzleILi3ELi4ELi3EEENS4_18smem_ptr_flag_bitsILi16EEENSS_INS5_IJNSA_ILi8EEESG_EEENS5_IJSG_SB_EEEEEEEvNS4_8identityENS4_13SM90_TMA_LOADES1A_vS1B_EENS_8epilogue10collective18CollectiveEpilogueINS1E_23Sm100TmaWarpSpecializedILi4ELi2ELi32ELb1ELb0EEEJSH_NS5_IJNSS_ISF_SB_EENSS_INSA_ILi32EEESB_EEEEESI_SJ_SI_SJ_NS1E_6fusion15FusionCallbacksIS1I_NS1N_17LinearCombinationISI_fSI_fLNS_15FloatRoundStyleE2EEESH_S1M_JEEENS4_5SM1004TMEM4LOAD26SM100_TMEM_LOAD_32dp32b32xES1C_NS11_INS12_ILi2ELi4ELi3EEES15_NSS_INS5_IJS16_S1K_EEENS5_IJS1K_SB_EEEEEEENS4_39AutoVectorizingCopyWithAssumedAlignmentILi128EEENS4_14SM90_TMA_STOREES21_S23_S23_EEEvvEEEEvNT_6ParamsE)
        /*0044*/ 	.word	0x00000000
.L_29:


//--------------------- .nv.compat                --------------------------
	.section	.nv.compat,"",@"SHT_CUDA_COMPAT_INFO"
	.align	4
        /*0000*/ 	.byte	0x02, 0x09, 0x01, 0x00, 0x02, 0x02, 0x02, 0x00, 0x02, 0x05, 0x05, 0x00, 0x03, 0x07, 0x01, 0x01
        /*0010*/ 	.byte	0x02, 0x03, 0x01, 0x00, 0x02, 0x06, 0x01, 0x00, 0x04, 0x0b, 0x08, 0x00, 0x09, 0x00, 0x00, 0x00
        /*0020*/ 	.byte	0x00, 0x00, 0x00, 0x00


//--------------------- .nv.info._ZN7cutlass13device_kernelINS_4gemm6kernel13GemmUniversalIN4cute5tupleIJiiiiEEENS1_10collective13CollectiveMmaINS1_35MainloopSm100TmaUmmaWarpSpecializedILi6ELi2ELi4ENS5_IJNS4_1CILi1EEENSA_ILi2EEESB_EEEEENS5_IJNSA_ILi128EEESF_NSA_ILi64EEEEEENS_6half_tENS5_IJlSB_lEEESI_SJ_NS4_8TiledMMAINS4_8MMA_AtomIJNS4_20SM100_MMA_F16BF16_SSISI_SI_fLi128ELi128ELNS4_4UMMA5MajorE0ELSO_0ELNSN_7ScaleInE0ELSP_0EEEEEENS4_6LayoutINS5_IJSB_SB_SB_EEENS5_IJNSA_ILi0EEESU_SU_EEEEENS5_IJNS4_10UnderscoreESX_SX_EEEEENS4_23SM90_TMA_LOAD_MULTICASTENS4_14ComposedLayoutINS4_7SwizzleILi3ELi4ELi3EEENS4_18smem_ptr_flag_bitsILi16EEENSS_INS5_IJNSA_ILi8EEESG_EEENS5_IJSG_SB_EEEEEEEvNS4_8identityENS4_13SM90_TMA_LOADES1A_vS1B_EENS_8epilogue10collective18CollectiveEpilogueINS1E_23Sm100TmaWarpSpecializedILi4ELi2ELi32ELb1ELb0EEEJSH_NS5_IJNSS_ISF_SB_EENSS_INSA_ILi32EEESB_EEEEESI_SJ_SI_SJ_NS1E_6fusion15FusionCallbacksIS1I_NS1N_17LinearCombinationISI_fSI_fLNS_15FloatRoundStyleE2EEESH_S1M_JEEENS4_5SM1004TMEM4LOAD26SM100_TMEM_LOAD_32dp32b32xES1C_NS11_INS12_ILi2ELi4ELi3EEES15_NSS_INS5_IJS16_S1K_EEENS5_IJS1K_SB_EEEEEEENS4_39AutoVectorizingCopyWithAssumedAlignmentILi128EEENS4_14SM90_TMA_STOREES21_S23_S23_EEEvvEEEEvNT_6ParamsE --------------------------
	.section	.nv.info._ZN7cutlass13device_kernelINS_4gemm6kernel13GemmUniversalIN4cute5tupleIJiiiiEEENS1_10collective13CollectiveMmaINS1_35MainloopSm100TmaUmmaWarpSpecializedILi6ELi2ELi4ENS5_IJNS4_1CILi1EEENSA_ILi2EEESB_EEEEENS5_IJNSA_ILi128EEESF_NSA_ILi64EEEEEENS_6half_tENS5_IJlSB_lEEESI_SJ_NS4_8TiledMMAINS4_8MMA_AtomIJNS4_20SM100_MMA_F16BF16_SSISI_SI_fLi128ELi128ELNS4_4UMMA5MajorE0ELSO_0ELNSN_7ScaleInE0ELSP_0EEEEEENS4_6LayoutINS5_IJSB_SB_SB_EEENS5_IJNSA_ILi0EEESU_SU_EEEEENS5_IJNS4_10UnderscoreESX_SX_EEEEENS4_23SM90_TMA_LOAD_MULTICASTENS4_14ComposedLayoutINS4_7SwizzleILi3ELi4ELi3EEENS4_18smem_ptr_flag_bitsILi16EEENSS_INS5_IJNSA_ILi8EEESG_EEENS5_IJSG_SB_EEEEEEEvNS4_8identityENS4_13SM90_TMA_LOADES1A_vS1B_EENS_8epilogue10collective18CollectiveEpilogueINS1E_23Sm100TmaWarpSpecializedILi4ELi2ELi32ELb1ELb0EEEJSH_NS5_IJNSS_ISF_SB_EENSS_INSA_ILi32EEESB_EEEEESI_SJ_SI_SJ_NS1E_6fusion15FusionCallbacksIS1I_NS1N_17LinearCombinationISI_fSI_fLNS_15FloatRoundStyleE2EEESH_S1M_JEEENS4_5SM1004TMEM4LOAD26SM100_TMEM_LOAD_32dp32b32xES1C_NS11_INS12_ILi2ELi4ELi3EEES15_NSS_INS5_IJS16_S1K_EEENS5_IJS1K_SB_EEEEEEENS4_39AutoVectorizingCopyWithAssumedAlignmentILi128EEENS4_14SM90_TMA_STOREES21_S23_S23_EEEvvEEEEvNT_6ParamsE,"",@"SHT_CUDA_INFO"
	.sectionflags	@""
	.align	4


	//----- nvinfo : EIATTR_CUDA_API_VERSION
	.align		4
        /*0000*/ 	.byte	0x04, 0x37
        /*0002*/ 	.short	(.L_31 - .L_30)
.L_30:
        /*0004*/ 	.word	0x00000082


	//----- nvinfo : EIATTR_KPARAM_INFO
	.align		4
.L_31:
        /*0008*/ 	.byte	0x04, 0x17
        /*000a*/ 	.short	(.L_33 - .L_32)
.L_32:
        /*000c*/ 	.word	0x00000000
        /*0010*/ 	.short	0x0000
        /*0012*/ 	.short	0x0000
        /*0014*/ 	.byte	0x00, 0xf0, 0x01, 0x20


	//----- nvinfo : EIATTR_AT_ENTRY_FRAGMENTS
	.align		4
.L_33:
        /*0018*/ 	.byte	0x04, 0x4f
        /*001a*/ 	.short	(.L_35 - .L_34)


	//   ....[0]....
.L_34:
        /*001c*/ 	.word	0x00000006


	//----- nvinfo : EIATTR_RESERVED_SMEM_USED
	.align		4
.L_35:
        /*0020*/ 	.byte	0x01, 0x41
	.zero		2


	//----- nvinfo : EIATTR_SPARSE_MMA_MASK
	.align		4
        /*0024*/ 	.byte	0x03, 0x50
        /*0026*/ 	.short	0x0000


	//----- nvinfo : EIATTR_TCGEN05_1CTA_USED
	.align		4
        /*0028*/ 	.byte	0x01, 0x51
	.zero		2


	//----- nvinfo : EIATTR_MAXREG_COUNT
	.align		4
        /*002c*/ 	.byte	0x03, 0x1b
        /*002e*/ 	.short	0x00ff


	//----- nvinfo : EIATTR_NUM_BARRIERS
	.align		4
        /*0030*/ 	.byte	0x02, 0x4c
        /*0032*/ 	.byte	0x07
	.zero		1


	//----- nvinfo : EIATTR_EXTERNS
	.align		4
        /*0034*/ 	.byte	0x04, 0x0f
        /*0036*/ 	.short	(.L_37 - .L_36)


	//   ....[0]....
	.align		4
.L_36:
        /*0038*/ 	.word	index@(__assertfail)


	//----- nvinfo : EIATTR_MERCURY_ISA_VERSION
	.align		4
.L_37:
        /*003c*/ 	.byte	0x03, 0x5f
        /*003e*/ 	.short	0x0101


	//----- nvinfo : EIATTR_INT_WARP_WIDE_INSTR_OFFSETS
	.align		4
        /*0040*/ 	.byte	0x04, 0x31
        /*0042*/ 	.short	(.L_39 - .L_38)


	//   ....[0]....
.L_38:
        /*0044*/ 	.word	0x00003dd0


	//   ....[1]....
        /*0048*/ 	.word	0x00003df0


	//   ....[2]....
        /*004c*/ 	.word	0x00003e20


	//   ....[3]....
        /*0050*/ 	.word	0x00004960


	//   ....[4]....
        /*0054*/ 	.word	0x000049d0


	//   ....[5]....
        /*0058*/ 	.word	0x00004ab0


	//   ....[6]....
        /*005c*/ 	.word	0x00004b30


	//   ....[7]....
        /*0060*/ 	.word	0x00004c30


	//   ....[8]....
        /*0064*/ 	.word	0x00004cb0


	//   ....[9]....
        /*0068*/ 	.word	0x00004da0


	//   ....[10]....
        /*006c*/ 	.word	0x00004e50


	//----- nvinfo : EIATTR_COOP_GROUP_MASK_REGIDS
	.align		4
.L_39:
        /*0070*/ 	.byte	0x04, 0x29
        /*0072*/ 	.short	(.L_41 - .L_40)


	//   ....[0]....
.L_40:
        /*0074*/ 	.word	0xffffffff


	//   ....[1]....
        /*0078*/ 	.word	0xffffffff


	//   ....[2]....
        /*007c*/ 	.word	0xffffffff


	//   ....[3]....
        /*0080*/ 	.word	0xffffffff


	//   ....[4]....
        /*0084*/ 	.word	0xffffffff


	//   ....[5]....
        /*0088*/ 	.word	0xffffffff


	//   ....[6]....
        /*008c*/ 	.word	0xffffffff


	//   ....[7]....
        /*0090*/ 	.word	0xffffffff


	//   ....[8]....
        /*0094*/ 	.word	0xffffffff


	//   ....[9]....
        /*0098*/ 	.word	0xffffffff


	//   ....[10]....
        /*009c*/ 	.word	0xffffffff


	//   ....[11]....
        /*00a0*/ 	.word	0xffffffff


	//   ....[12]....
        /*00a4*/ 	.word	0xffffffff


	//   ....[13]....
        /*00a8*/ 	.word	0xffffffff


	//----- nvinfo : EIATTR_COOP_GROUP_INSTR_OFFSETS
	.align		4
.L_41:
        /*00ac*/ 	.byte	0x04, 0x28
        /*00ae*/ 	.short	(.L_43 - .L_42)


	//   ....[0]....
.L_42:
        /*00b0*/ 	.word	0x00000080


	//   ....[1]....
        /*00b4*/ 	.word	0x000004f0


	//   ....[2]....
        /*00b8*/ 	.word	0x000006e0


	//   ....[3]....
        /*00bc*/ 	.word	0x00000880


	//   ....[4]....
        /*00c0*/ 	.word	0x00000980


	//   ....[5]....
        /*00c4*/ 	.word	0x00000af0


	//   ....[6]....
        /*00c8*/ 	.word	0x00000c90


	//   ....[7]....
        /*00cc*/ 	.word	0x00000e40


	//   ....[8]....
        /*00d0*/ 	.word	0x00002050


	//   ....[9]....
        /*00d4*/ 	.word	0x00003020


	//   ....[10]....
        /*00d8*/ 	.word	0x00003230


	//   ....[11]....
        /*00dc*/ 	.word	0x00003260


	//   ....[12]....
        /*00e0*/ 	.word	0x00003cb0


	//   ....[13]....
        /*00e4*/ 	.word	0x00003ee0


	//----- nvinfo : EIATTR_VRC_CTA_INIT_COUNT
	.align		4
.L_43:
        /*00e8*/ 	.byte	0x02, 0x4a
        /*00ea*/ 	.byte	0x80
	.zero		1


	//----- nvinfo : EIATTR_SYSCALL_OFFSETS
	.align		4
        /*00ec*/ 	.byte	0x04, 0x46
        /*00ee*/ 	.short	(.L_45 - .L_44)


	//   ....[0]....
.L_44:
        /*00f0*/ 	.word	0x00005aa0


	//   ....[1]....
        /*00f4*/ 	.word	0x00005b90


	//   ....[2]....
        /*00f8*/ 	.word	0x00006360


	//   ....[3]....
        /*00fc*/ 	.word	0x00006fe0


	//   ....[4]....
        /*0100*/ 	.word	0x00007c40


	//   ....[5]....
        /*0104*/ 	.word	0x000088a0


	//----- nvinfo : EIATTR_MBARRIER_INSTR_OFFSETS
	.align		4
.L_45:
        /*0108*/ 	.byte	0x04, 0x39
        /*010a*/ 	.short	(.L_47 - .L_46)


	//   ....[0]....
.L_46:
        /*010c*/ 	.word	0x00000610
        /*0110*/ 	.word	0x000000ff
        /*0114*/ 	.word	0x00000000
        /*0118*/ 	.short	0x0100
        /*011a*/ 	.byte	0x04
	.zero		1


	//   ....[1]....
        /*011c*/ 	.word	0x00000620
        /*0120*/ 	.word	0x000000ff
        /*0124*/ 	.word	0x00000030
        /*0128*/ 	.short	0x0100
        /*012a*/ 	.byte	0x04
	.zero		1


	//   ....[2]....
        /*012c*/ 	.word	0x00000630
        /*0130*/ 	.word	0x000000ff
        /*0134*/ 	.word	0x00000008
        /*0138*/ 	.short	0x0100
        /*013a*/ 	.byte	0x04
	.zero		1


	//   ....[3]....
        /*013c*/ 	.word	0x00000640
        /*0140*/ 	.word	0x000000ff
        /*0144*/ 	.word	0x00000038
        /*0148*/ 	.short	0x0100
        /*014a*/ 	.byte	0x04
	.zero		1


	//   ....[4]....
        /*014c*/ 	.word	0x00000650
        /*0150*/ 	.word	0x000000ff
        /*0154*/ 	.word	0x00000010
        /*0158*/ 	.short	0x0100
        /*015a*/ 	.byte	0x04
	.zero		1


	//   ....[5]....
        /*015c*/ 	.word	0x00000660
        /*0160*/ 	.word	0x000000ff
        /*0164*/ 	.word	0x00000040
        /*0168*/ 	.short	0x0100
        /*016a*/ 	.byte	0x04
	.zero		1


	//   ....[6]....
        /*016c*/ 	.word	0x00000670
        /*0170*/ 	.word	0x000000ff
        /*0174*/ 	.word	0x00000018
        /*0178*/ 	.short	0x0100
        /*017a*/ 	.byte	0x04
	.zero		1


	//   ....[7]....
        /*017c*/ 	.word	0x00000680
        /*0180*/ 	.word	0x000000ff
        /*0184*/ 	.word	0x00000048
        /*0188*/ 	.short	0x0100
        /*018a*/ 	.byte	0x04
	.zero		1


	//   ....[8]....
        /*018c*/ 	.word	0x00000690
        /*0190*/ 	.word	0x000000ff
        /*0194*/ 	.word	0x00000020
        /*0198*/ 	.short	0x0100
        /*019a*/ 	.byte	0x04
	.zero		1


	//   ....[9]....
        /*019c*/ 	.word	0x000006a0
        /*01a0*/ 	.word	0x000000ff
        /*01a4*/ 	.word	0x00000050
        /*01a8*/ 	.short	0x0100
        /*01aa*/ 	.byte	0x04
	.zero		1


	//   ....[10]....
        /*01ac*/ 	.word	0x000006b0
        /*01b0*/ 	.word	0x000000ff
        /*01b4*/ 	.word	0x00000028
        /*01b8*/ 	.short	0x0100
        /*01ba*/ 	.byte	0x04
	.zero		1


	//   ....[11]....
        /*01bc*/ 	.word	0x000006c0
        /*01c0*/ 	.word	0x000000ff
        /*01c4*/ 	.word	0x00000058
        /*01c8*/ 	.short	0x0100
        /*01ca*/ 	.byte	0x04
	.zero		1


	//   ....[12]....
        /*01cc*/ 	.word	0x000007f0
        /*01d0*/ 	.word	0x000000ff
        /*01d4*/ 	.word	0x00000060
        /*01d8*/ 	.short	0x0100
        /*01da*/ 	.byte	0x04
	.zero		1


	//   ....[13]....
        /*01dc*/ 	.word	0x00000800
        /*01e0*/ 	.word	0x000000ff
        /*01e4*/ 	.word	0x00000080
        /*01e8*/ 	.short	0x0100
        /*01ea*/ 	.byte	0x04
	.zero		1


	//   ....[14]....
        /*01ec*/ 	.word	0x00000810
        /*01f0*/ 	.word	0x000000ff
        /*01f4*/ 	.word	0x00000068
        /*01f8*/ 	.short	0x0100
        /*01fa*/ 	.byte	0x04
	.zero		1


	//   ....[15]....
        /*01fc*/ 	.word	0x00000820
        /*0200*/ 	.word	0x000000ff
        /*0204*/ 	.word	0x00000088
        /*0208*/ 	.short	0x0100
        /*020a*/ 	.byte	0x04
	.zero		1


	//   ....[16]....
        /*020c*/ 	.word	0x00000830
        /*0210*/ 	.word	0x000000ff
        /*0214*/ 	.word	0x00000070
        /*0218*/ 	.short	0x0100
        /*021a*/ 	.byte	0x04
	.zero		1


	//   ....[17]....
        /*021c*/ 	.word	0x00000840
        /*0220*/ 	.word	0x000000ff
        /*0224*/ 	.word	0x00000090
        /*0228*/ 	.short	0x0100
        /*022a*/ 	.byte	0x04
	.zero		1


	//   ....[18]....
        /*022c*/ 	.word	0x00000850
        /*0230*/ 	.word	0x000000ff
        /*0234*/ 	.word	0x00000078
        /*0238*/ 	.short	0x0100
        /*023a*/ 	.byte	0x04
	.zero		1


	//   ....[19]....
        /*023c*/ 	.word	0x00000860
        /*0240*/ 	.word	0x000000ff
        /*0244*/ 	.word	0x00000098
        /*0248*/ 	.short	0x0100
        /*024a*/ 	.byte	0x04
	.zero		1


	//   ....[20]....
        /*024c*/ 	.word	0x00000950
        /*0250*/ 	.word	0x000000ff
        /*0254*/ 	.word	0x000000a0
        /*0258*/ 	.short	0x0100
        /*025a*/ 	.byte	0x06
	.zero		1


	//   ....[21]....
        /*025c*/ 	.word	0x00000960
        /*0260*/ 	.word	0x000000ff
        /*0264*/ 	.word	0x000000a8
        /*0268*/ 	.short	0x0100
        /*026a*/ 	.byte	0x06
	.zero		1


	//   ....[22]....
        /*026c*/ 	.word	0x00000aa0
        /*0270*/ 	.word	0x000000ff
        /*0274*/ 	.word	0x000000b0
        /*0278*/ 	.short	0x0100
        /*027a*/ 	.byte	0x06
	.zero		1


	//   ....[23]....
        /*027c*/ 	.word	0x00000ab0
        /*0280*/ 	.word	0x000000ff
        /*0284*/ 	.word	0x000000c0
        /*0288*/ 	.short	0x0100
        /*028a*/ 	.byte	0x06
	.zero		1


	//   ....[24]....
        /*028c*/ 	.word	0x00000ac0
        /*0290*/ 	.word	0x000000ff
        /*0294*/ 	.word	0x000000b8
        /*0298*/ 	.short	0x0100
        /*029a*/ 	.byte	0x06
	.zero		1


	//   ....[25]....
        /*029c*/ 	.word	0x00000ad0
        /*02a0*/ 	.word	0x000000ff
        /*02a4*/ 	.word	0x000000c8
        /*02a8*/ 	.short	0x0100
        /*02aa*/ 	.byte	0x06
	.zero		1


	//   ....[26]....
        /*02ac*/ 	.word	0x00000c00
        /*02b0*/ 	.word	0x000000ff
        /*02b4*/ 	.word	0x000000d0
        /*02b8*/ 	.short	0x0100
        /*02ba*/ 	.byte	0x04
	.zero		1


	//   ....[27]....
        /*02bc*/ 	.word	0x00000c10
        /*02c0*/ 	.word	0x000000ff
        /*02c4*/ 	.word	0x000000f0
        /*02c8*/ 	.short	0x0100
        /*02ca*/ 	.byte	0x04
	.zero		1


	//   ....[28]....
        /*02cc*/ 	.word	0x00000c20
        /*02d0*/ 	.word	0x000000ff
        /*02d4*/ 	.word	0x000000d8
        /*02d8*/ 	.short	0x0100
        /*02da*/ 	.byte	0x04
	.zero		1


	//   ....[29]....
        /*02dc*/ 	.word	0x00000c30
        /*02e0*/ 	.word	0x000000ff
        /*02e4*/ 	.word	0x000000f8
        /*02e8*/ 	.short	0x0100
        /*02ea*/ 	.byte	0x04
	.zero		1


	//   ....[30]....
        /*02ec*/ 	.word	0x00000c40
        /*02f0*/ 	.word	0x000000ff
        /*02f4*/ 	.word	0x000000e0
        /*02f8*/ 	.short	0x0100
        /*02fa*/ 	.byte	0x04
	.zero		1


	//   ....[31]....
        /*02fc*/ 	.word	0x00000c50
        /*0300*/ 	.word	0x000000ff
        /*0304*/ 	.word	0x00000100
        /*0308*/ 	.short	0x0100
        /*030a*/ 	.byte	0x04
	.zero		1


	//   ....[32]....
        /*030c*/ 	.word	0x00000c60
        /*0310*/ 	.word	0x000000ff
        /*0314*/ 	.word	0x000000e8
        /*0318*/ 	.short	0x0100
        /*031a*/ 	.byte	0x04
	.zero		1


	//   ....[33]....
        /*031c*/ 	.word	0x00000c70
        /*0320*/ 	.word	0x000000ff
        /*0324*/ 	.word	0x00000108
        /*0328*/ 	.short	0x0100
        /*032a*/ 	.byte	0x04
	.zero		1


	//   ....[34]....
        /*032c*/ 	.word	0x00000d60
        /*0330*/ 	.word	0x000000ff
        /*0334*/ 	.word	0x00000110
        /*0338*/ 	.short	0x0100
        /*033a*/ 	.byte	0x04
	.zero		1


	//   ....[35]....
        /*033c*/ 	.word	0x00000d70
        /*0340*/ 	.word	0x000000ff
        /*0344*/ 	.word	0x00000120
        /*0348*/ 	.short	0x0100
        /*034a*/ 	.byte	0x04
	.zero		1


	//   ....[36]....
        /*034c*/ 	.word	0x00000d80
        /*0350*/ 	.word	0x000000ff
        /*0354*/ 	.word	0x00000118
        /*0358*/ 	.short	0x0100
        /*035a*/ 	.byte	0x04
	.zero		1


	//   ....[37]....
        /*035c*/ 	.word	0x00000d90
        /*0360*/ 	.word	0x000000ff
        /*0364*/ 	.word	0x00000128
        /*0368*/ 	.short	0x0100
        /*036a*/ 	.byte	0x04
	.zero		1


	//   ....[38]....
        /*036c*/ 	.word	0x000018d0
        /*0370*/ 	.word	0x00000003
        /*0374*/ 	.word	0x00000120
        /*0378*/ 	.short	0x010a
        /*037a*/ 	.byte	0xff
	.zero		1


	//   ....[39]....
        /*037c*/ 	.word	0x00001900
        /*0380*/ 	.word	0x00000003
        /*0384*/ 	.word	0x00000110
        /*0388*/ 	.short	0x0101
        /*038a*/ 	.byte	0xff
	.zero		1


	//   ....[40]....
        /*038c*/ 	.word	0x000019d0
        /*0390*/ 	.word	0x000000ff
        /*0394*/ 	.word	0x00000030
        /*0398*/ 	.short	0x010a
        /*039a*/ 	.byte	0x04
	.zero		1


	//   ....[41]....
        /*039c*/ 	.word	0x00001a50
        /*03a0*/ 	.word	0x000000ff
        /*03a4*/ 	.word	0x00000030
        /*03a8*/ 	.short	0x010a
        /*03aa*/ 	.byte	0x21
	.zero		1


	//   ....[42]....
        /*03ac*/ 	.word	0x00001bf0
        /*03b0*/ 	.word	0x000000ff
        /*03b4*/ 	.word	0x00000030
        /*03b8*/ 	.short	0x010a
        /*03ba*/ 	.byte	0x08
	.zero		1


	//   ....[43]....
        /*03bc*/ 	.word	0x00001d00
        /*03c0*/ 	.word	0x000000ff
        /*03c4*/ 	.word	0x000000a8
        /*03c8*/ 	.short	0x0101
        /*03ca*/ 	.byte	0x06
	.zero		1


	//   ....[44]....
        /*03cc*/ 	.word	0x00001d20
        /*03d0*/ 	.word	0x000000ff
        /*03d4*/ 	.word	0x00000030
        /*03d8*/ 	.short	0x010a
        /*03da*/ 	.byte	0x04
	.zero		1


	//   ....[45]....
        /*03dc*/ 	.word	0x00001da0
        /*03e0*/ 	.word	0x000000ff
        /*03e4*/ 	.word	0x00000030
        /*03e8*/ 	.short	0x010a
        /*03ea*/ 	.byte	0x11
	.zero		1


	//   ....[46]....
        /*03ec*/ 	.word	0x00001f40
        /*03f0*/ 	.word	0x000000ff
        /*03f4*/ 	.word	0x00000030
        /*03f8*/ 	.short	0x010a
        /*03fa*/ 	.byte	0x07
	.zero		1


	//   ....[47]....
        /*03fc*/ 	.word	0x00002080
        /*0400*/ 	.word	0x00000003
        /*0404*/ 	.word	0x000000b0
        /*0408*/ 	.short	0x010a
        /*040a*/ 	.byte	0xff
	.zero		1


	//   ....[48]....
        /*040c*/ 	.word	0x000021d0
        /*0410*/ 	.word	0x00000000
        /*0414*/ 	.word	0x00000000
        /*0418*/ 	.short	0x0101
        /*041a*/ 	.byte	0xff
	.zero		1


	//   ....[49]....
        /*041c*/ 	.word	0x00002780
        /*0420*/ 	.word	0x000000ff
        /*0424*/ 	.word	0x00000000
        /*0428*/ 	.short	0x010a
        /*042a*/ 	.byte	0x04
	.zero		1


	//   ....[50]....
        /*042c*/ 	.word	0x00002810
        /*0430*/ 	.word	0x000000ff
        /*0434*/ 	.word	0x00000000
        /*0438*/ 	.short	0x010a
        /*043a*/ 	.byte	0x05
	.zero		1


	//   ....[51]....
        /*043c*/ 	.word	0x000028a0
        /*0440*/ 	.word	0x000000ff
        /*0444*/ 	.word	0x00000000
        /*0448*/ 	.short	0x010a
        /*044a*/ 	.byte	0x05
	.zero		1


	//   ....[52]....
        /*044c*/ 	.word	0x00002930
        /*0450*/ 	.word	0x000000ff
        /*0454*/ 	.word	0x00000000
        /*0458*/ 	.short	0x010a
        /*045a*/ 	.byte	0x05
	.zero		1


	//   ....[53]....
        /*045c*/ 	.word	0x000029c0
        /*0460*/ 	.word	0x000000ff
        /*0464*/ 	.word	0x00000000
        /*0468*/ 	.short	0x010a
        /*046a*/ 	.byte	0x05
	.zero		1


	//   ....[54]....
        /*046c*/ 	.word	0x00002a60
        /*0470*/ 	.word	0x00000000
        /*0474*/ 	.word	0x00000000
        /*0478*/ 	.short	0x010a
        /*047a*/ 	.byte	0xff
	.zero		1


	//   ....[55]....
        /*047c*/ 	.word	0x00002b80
        /*0480*/ 	.word	0x00000002
        /*0484*/ 	.word	0x00000110
        /*0488*/ 	.short	0x010a
        /*048a*/ 	.byte	0xff
	.zero		1


	//   ....[56]....
        /*048c*/ 	.word	0x00002be0
        /*0490*/ 	.word	0x00000004
        /*0494*/ 	.word	0x00000000
        /*0498*/ 	.short	0x0101
        /*049a*/ 	.byte	0xff
	.zero		1


	//   ....[57]....
        /*049c*/ 	.word	0x00002c00
        /*04a0*/ 	.word	0x000000ff
        /*04a4*/ 	.word	0x000000c0
        /*04a8*/ 	.short	0x010a
        /*04aa*/ 	.byte	0x04
	.zero		1


	//   ....[58]....
        /*04ac*/ 	.word	0x00002d20
        /*04b0*/ 	.word	0x00000002
        /*04b4*/ 	.word	0x000000b0
        /*04b8*/ 	.short	0x010a
        /*04ba*/ 	.byte	0xff
	.zero		1


	//   ....[59]....
        /*04bc*/ 	.word	0x00002e30
        /*04c0*/ 	.word	0x00000002
        /*04c4*/ 	.word	0x00000000
        /*04c8*/ 	.short	0x0101
        /*04ca*/ 	.byte	0xff
	.zero		1


	//   ....[60]....
        /*04cc*/ 	.word	0x00002ec0
        /*04d0*/ 	.word	0x000000ff
        /*04d4*/ 	.word	0x000000c0
        /*04d8*/ 	.short	0x0106
        /*04da*/ 	.byte	0x04
	.zero		1


	//   ....[61]....
        /*04dc*/ 	.word	0x00002ee0
        /*04e0*/ 	.word	0x000000ff
        /*04e4*/ 	.word	0x000000c0
        /*04e8*/ 	.short	0x010a
        /*04ea*/ 	.byte	0x04
	.zero		1


	//   ....[62]....
        /*04ec*/ 	.word	0x00002f70
        /*04f0*/ 	.word	0x000000ff
        /*04f4*/ 	.word	0x000000c0
        /*04f8*/ 	.short	0x0106
        /*04fa*/ 	.byte	0x07
	.zero		1


	//   ....[63]....
        /*04fc*/ 	.word	0x00002fb0
        /*0500*/ 	.word	0x00000000
        /*0504*/ 	.word	0x000000c0
        /*0508*/ 	.short	0x010a
        /*050a*/ 	.byte	0xff
	.zero		1


	//   ....[64]....
        /*050c*/ 	.word	0x00003500
        /*0510*/ 	.word	0x00000000
        /*0514*/ 	.word	0x000000b0
        /*0518*/ 	.short	0x010a
        /*051a*/ 	.byte	0xff
	.zero		1


	//   ....[65]....
        /*051c*/ 	.word	0x00003610
        /*0520*/ 	.word	0x00000003
        /*0524*/ 	.word	0x00000000
        /*0528*/ 	.short	0x0101
        /*052a*/ 	.byte	0xff
	.zero		1


	//   ....[66]....
        /*052c*/ 	.word	0x00003620
        /*0530*/ 	.word	0x000000ff
        /*0534*/ 	.word	0x00000000
        /*0538*/ 	.short	0x010a
        /*053a*/ 	.byte	0x04
	.zero		1


	//   ....[67]....
        /*053c*/ 	.word	0x00003640
        /*0540*/ 	.word	0x000000ff
        /*0544*/ 	.word	0x000000f0
        /*0548*/ 	.short	0x010a
        /*054a*/ 	.byte	0x1e
	.zero		1


	//   ....[68]....
        /*054c*/ 	.word	0x00003710
        /*0550*/ 	.word	0x000000ff
        /*0554*/ 	.word	0x00000000
        /*0558*/ 	.short	0x010a
        /*055a*/ 	.byte	0x05
	.zero		1


	//   ....[69]....
        /*055c*/ 	.word	0x00003850
        /*0560*/ 	.word	0x000000ff
        /*0564*/ 	.word	0x00000000
        /*0568*/ 	.short	0x010a
        /*056a*/ 	.byte	0x04
	.zero		1


	//   ....[70]....
        /*056c*/ 	.word	0x00003ae0
        /*0570*/ 	.word	0x000000ff
        /*0574*/ 	.word	0x00000000
        /*0578*/ 	.short	0x010a
        /*057a*/ 	.byte	0x04
	.zero		1


	//   ....[71]....
        /*057c*/ 	.word	0x00003b70
        /*0580*/ 	.word	0x000000ff
        /*0584*/ 	.word	0x00000000
        /*0588*/ 	.short	0x010a
        /*058a*/ 	.byte	0x05
	.zero		1


	//   ....[72]....
        /*058c*/ 	.word	0x00003c00
        /*0590*/ 	.word	0x000000ff
        /*0594*/ 	.word	0x00000000
        /*0598*/ 	.short	0x010a
        /*059a*/ 	.byte	0x05
	.zero		1


	//   ....[73]....
        /*059c*/ 	.word	0x00003c90
        /*05a0*/ 	.word	0x000000ff
        /*05a4*/ 	.word	0x00000000
        /*05a8*/ 	.short	0x010a
        /*05aa*/ 	.byte	0x04
	.zero		1


	//   ....[74]....
        /*05ac*/ 	.word	0x00004160
        /*05b0*/ 	.word	0x0000000c
        /*05b4*/ 	.word	0x000000b0
        /*05b8*/ 	.short	0x010a
        /*05ba*/ 	.byte	0xff
	.zero		1


	//   ....[75]....
        /*05bc*/ 	.word	0x000042d0
        /*05c0*/ 	.word	0x00000000
        /*05c4*/ 	.word	0x00000000
        /*05c8*/ 	.short	0x0101
        /*05ca*/ 	.byte	0xff
	.zero		1


	//   ....[76]....
        /*05cc*/ 	.word	0x00004760
        /*05d0*/ 	.word	0x000000ff
        /*05d4*/ 	.word	0x000000a8
        /*05d8*/ 	.short	0x010a
        /*05da*/ 	.byte	0x15
	.zero		1


	//   ....[77]....
        /*05dc*/ 	.word	0x000048e0
        /*05e0*/ 	.word	0x000000ff
        /*05e4*/ 	.word	0x00000080
        /*05e8*/ 	.short	0x010a
        /*05ea*/ 	.byte	0x15
	.zero		1


	//   ....[78]....
        /*05ec*/ 	.word	0x00004a60
        /*05f0*/ 	.word	0x000000ff
        /*05f4*/ 	.word	0x00000060
        /*05f8*/ 	.short	0x010b
        /*05fa*/ 	.byte	0x15
	.zero		1


	//   ....[79]....
        /*05fc*/ 	.word	0x00004a70
        /*0600*/ 	.word	0x000000ff
        /*0604*/ 	.word	0x00000000
        /*0608*/ 	.short	0x0101
        /*060a*/ 	.byte	0x06
	.zero		1


	//   ....[80]....
        /*060c*/ 	.word	0x00004a80
        /*0610*/ 	.word	0x000000ff
        /*0614*/ 	.word	0x00000088
        /*0618*/ 	.short	0x010a
        /*061a*/ 	.byte	0x15
	.zero		1


	//   ....[81]....
        /*061c*/ 	.word	0x00004be0
        /*0620*/ 	.word	0x000000ff
        /*0624*/ 	.word	0x00000068
        /*0628*/ 	.short	0x010b
        /*062a*/ 	.byte	0x15
	.zero		1


	//   ....[82]....
        /*062c*/ 	.word	0x00004bf0
        /*0630*/ 	.word	0x000000ff
        /*0634*/ 	.word	0x00000000
        /*0638*/ 	.short	0x0101
        /*063a*/ 	.byte	0x06
	.zero		1


	//   ....[83]....
        /*063c*/ 	.word	0x00004c00
        /*0640*/ 	.word	0x000000ff
        /*0644*/ 	.word	0x00000090
        /*0648*/ 	.short	0x010a
        /*064a*/ 	.byte	0x15
	.zero		1


	//   ....[84]....
        /*064c*/ 	.word	0x00004d50
        /*0650*/ 	.word	0x000000ff
        /*0654*/ 	.word	0x00000070
        /*0658*/ 	.short	0x010b
        /*065a*/ 	.byte	0x15
	.zero		1


	//   ....[85]....
        /*065c*/ 	.word	0x00004d60
        /*0660*/ 	.word	0x000000ff
        /*0664*/ 	.word	0x00000000
        /*0668*/ 	.short	0x0101
        /*066a*/ 	.byte	0x06
	.zero		1


	//   ....[86]....
        /*066c*/ 	.word	0x00004d70
        /*0670*/ 	.word	0x000000ff
        /*0674*/ 	.word	0x00000098
        /*0678*/ 	.short	0x010a
        /*067a*/ 	.byte	0x15
	.zero		1


	//   ....[87]....
        /*067c*/ 	.word	0x00004f60
        /*0680*/ 	.word	0x000000ff
        /*0684*/ 	.word	0x00000078
        /*0688*/ 	.short	0x010b
        /*068a*/ 	.byte	0x15
	.zero		1


	//   ....[88]....
        /*068c*/ 	.word	0x00004f70
        /*0690*/ 	.word	0x000000ff
        /*0694*/ 	.word	0x00000000
        /*0698*/ 	.short	0x0101
        /*069a*/ 	.byte	0x25
	.zero		1


	//   ....[89]....
        /*069c*/ 	.word	0x00004fa0
        /*06a0*/ 	.word	0x000000ff
        /*06a4*/ 	.word	0x00000080
        /*06a8*/ 	.short	0x010a
        /*06aa*/ 	.byte	0x15
	.zero		1


	//   ....[90]....
        /*06ac*/ 	.word	0x00004fc0
        /*06b0*/ 	.word	0x000000ff
        /*06b4*/ 	.word	0x00000088
        /*06b8*/ 	.short	0x010a
        /*06ba*/ 	.byte	0x15
	.zero		1


	//   ....[91]....
        /*06bc*/ 	.word	0x00004fe0
        /*06c0*/ 	.word	0x000000ff
        /*06c4*/ 	.word	0x00000090
        /*06c8*/ 	.short	0x010a
        /*06ca*/ 	.byte	0x15
	.zero		1


	//   ....[92]....
        /*06cc*/ 	.word	0x00005020
        /*06d0*/ 	.word	0x00000000
        /*06d4*/ 	.word	0x00000098
        /*06d8*/ 	.short	0x010a
        /*06da*/ 	.byte	0xff
	.zero		1


	//   ....[93]....
        /*06dc*/ 	.word	0x00005330
        /*06e0*/ 	.word	0x00000003
        /*06e4*/ 	.word	0x000000b0
        /*06e8*/ 	.short	0x010a
        /*06ea*/ 	.byte	0xff
	.zero		1


	//   ....[94]....
        /*06ec*/ 	.word	0x000054b0
        /*06f0*/ 	.word	0x00000000
        /*06f4*/ 	.word	0x00000000
        /*06f8*/ 	.short	0x0101
        /*06fa*/ 	.byte	0xff
	.zero		1


	//   ....[95]....
        /*06fc*/ 	.word	0x00006020
        /*0700*/ 	.word	0x000000ff
        /*0704*/ 	.word	0x00000060
        /*0708*/ 	.short	0x010a
        /*070a*/ 	.byte	0x2c
	.zero		1


	//   ....[96]....
        /*070c*/ 	.word	0x00006060
        /*0710*/ 	.word	0x00000063
        /*0714*/ 	.word	0x000000d0
        /*0718*/ 	.short	0x010a
        /*071a*/ 	.byte	0xff
	.zero		1


	//   ....[97]....
        /*071c*/ 	.word	0x00006150
        /*0720*/ 	.word	0x000000ff
        /*0724*/ 	.word	0x00000060
        /*0728*/ 	.short	0x010a
        /*072a*/ 	.byte	0x2c
	.zero		1


	//   ....[98]....
        /*072c*/ 	.word	0x00006240
        /*0730*/ 	.word	0x00000063
        /*0734*/ 	.word	0x000000d0
        /*0738*/ 	.short	0x010a
        /*073a*/ 	.byte	0xff
	.zero		1


	//   ....[99]....
        /*073c*/ 	.word	0x00006d10
        /*0740*/ 	.word	0x00000000
        /*0744*/ 	.word	0x00000000
        /*0748*/ 	.short	0x0101
        /*074a*/ 	.byte	0xff
	.zero		1


	//   ....[100]....
        /*074c*/ 	.word	0x00006d20
        /*0750*/ 	.word	0x00000003
        /*0754*/ 	.word	0x00000060
        /*0758*/ 	.short	0x010a
        /*075a*/ 	.byte	0xff
	.zero		1


	//   ....[101]....
        /*075c*/ 	.word	0x00006e00
        /*0760*/ 	.word	0x00000003
        /*0764*/ 	.word	0x00000060
        /*0768*/ 	.short	0x010a
        /*076a*/ 	.byte	0xff
	.zero		1


	//   ....[102]....
        /*076c*/ 	.word	0x00007970
        /*0770*/ 	.word	0x0000003d
        /*0774*/ 	.word	0x00000000
        /*0778*/ 	.short	0x0101
        /*077a*/ 	.byte	0xff
	.zero		1


	//   ....[103]....
        /*077c*/ 	.word	0x00007990
        /*0780*/ 	.word	0x0000003e
        /*0784*/ 	.word	0x00000060
        /*0788*/ 	.short	0x010a
        /*078a*/ 	.byte	0xff
	.zero		1


	//   ....[104]....
        /*078c*/ 	.word	0x00007a60
        /*0790*/ 	.word	0x0000003e
        /*0794*/ 	.word	0x00000060
        /*0798*/ 	.short	0x010a
        /*079a*/ 	.byte	0xff
	.zero		1


	//   ....[105]....
        /*079c*/ 	.word	0x000085d0
        /*07a0*/ 	.word	0x0000003d
        /*07a4*/ 	.word	0x00000000
        /*07a8*/ 	.short	0x0101
        /*07aa*/ 	.byte	0xff
	.zero		1


	//   ....[106]....
        /*07ac*/ 	.word	0x000085f0
        /*07b0*/ 	.word	0x0000003e
        /*07b4*/ 	.word	0x00000060
        /*07b8*/ 	.short	0x010a
        /*07ba*/ 	.byte	0xff
	.zero		1


	//   ....[107]....
        /*07bc*/ 	.word	0x000086c0
        /*07c0*/ 	.word	0x0000003e
        /*07c4*/ 	.word	0x00000060
        /*07c8*/ 	.short	0x010a
        /*07ca*/ 	.byte	0xff
	.zero		1


	//   ....[108]....
        /*07cc*/ 	.word	0x00008a00
        /*07d0*/ 	.word	0x000000ff
        /*07d4*/ 	.word	0x00000000
        /*07d8*/ 	.short	0x0101
        /*07da*/ 	.byte	0x04
	.zero		1


	//   ....[109]....
        /*07dc*/ 	.word	0x00009290
        /*07e0*/ 	.word	0x00000002
        /*07e4*/ 	.word	0x00000000
        /*07e8*/ 	.short	0x0101
        /*07ea*/ 	.byte	0xff
	.zero		1


	//   ....[110]....
        /*07ec*/ 	.word	0x00009520
        /*07f0*/ 	.word	0x000000ff
        /*07f4*/ 	.word	0x00000000
        /*07f8*/ 	.short	0x0101
        /*07fa*/ 	.byte	0x04
	.zero		1


	//   ....[111]....
        /*07fc*/ 	.word	0x00009540
        /*0800*/ 	.word	0x00000003
        /*0804*/ 	.word	0x00000120
        /*0808*/ 	.short	0x010a
        /*080a*/ 	.byte	0xff
	.zero		1


	//   ....[112]....
        /*080c*/ 	.word	0x000095a0
        /*0810*/ 	.word	0x00000000
        /*0814*/ 	.word	0x00000030
        /*0818*/ 	.short	0x010a
        /*081a*/ 	.byte	0xff
	.zero		1


	//   ....[113]....
        /*081c*/ 	.word	0x00009600
        /*0820*/ 	.word	0x00000000
        /*0824*/ 	.word	0x00000030
        /*0828*/ 	.short	0x010a
        /*082a*/ 	.byte	0xff
	.zero		1


	//   ....[114]....
        /*082c*/ 	.word	0x00009650
        /*0830*/ 	.word	0x00000003
        /*0834*/ 	.word	0x000000b0
        /*0838*/ 	.short	0x010a
        /*083a*/ 	.byte	0xff
	.zero		1


	//   ....[115]....
        /*083c*/ 	.word	0x000096b0
        /*0840*/ 	.word	0x00000000
        /*0844*/ 	.word	0x00000000
        /*0848*/ 	.short	0x010a
        /*084a*/ 	.byte	0xff
	.zero		1


	//   ....[116]....
        /*084c*/ 	.word	0x00009710
        /*0850*/ 	.word	0x00000000
        /*0854*/ 	.word	0x00000000
        /*0858*/ 	.short	0x010a
        /*085a*/ 	.byte	0xff
	.zero		1


	//   ....[117]....
        /*085c*/ 	.word	0x00009770
        /*0860*/ 	.word	0x00000000
        /*0864*/ 	.word	0x00000000
        /*0868*/ 	.short	0x010a
        /*086a*/ 	.byte	0xff
	.zero		1


	//   ....[118]....
        /*086c*/ 	.word	0x000097d0
        /*0870*/ 	.word	0x00000000
        /*0874*/ 	.word	0x00000000
        /*0878*/ 	.short	0x010a
        /*087a*/ 	.byte	0xff
	.zero		1


	//   ....[119]....
        /*087c*/ 	.word	0x00009830
        /*0880*/ 	.word	0x00000000
        /*0884*/ 	.word	0x00000000
        /*0888*/ 	.short	0x010a
        /*088a*/ 	.byte	0xff
	.zero		1


	//   ....[120]....
        /*088c*/ 	.word	0x00009880
        /*0890*/ 	.word	0x00000002
        /*0894*/ 	.word	0x00000110
        /*0898*/ 	.short	0x010a
        /*089a*/ 	.byte	0xff
	.zero		1


	//   ....[121]....
        /*089c*/ 	.word	0x000098e0
        /*08a0*/ 	.word	0x00000002
        /*08a4*/ 	.word	0x000000c0
        /*08a8*/ 	.short	0x010a
        /*08aa*/ 	.byte	0xff
	.zero		1


	//   ....[122]....
        /*08ac*/ 	.word	0x00009930
        /*08b0*/ 	.word	0x00000002
        /*08b4*/ 	.word	0x000000b0
        /*08b8*/ 	.short	0x010a
        /*08ba*/ 	.byte	0xff
	.zero		1


	//   ....[123]....
        /*08bc*/ 	.word	0x00009990
        /*08c0*/ 	.word	0x00000000
        /*08c4*/ 	.word	0x000000c0
        /*08c8*/ 	.short	0x010a
        /*08ca*/ 	.byte	0xff
	.zero		1


	//   ....[124]....
        /*08cc*/ 	.word	0x000099e0
        /*08d0*/ 	.word	0x00000000
        /*08d4*/ 	.word	0x000000b0
        /*08d8*/ 	.short	0x010a
        /*08da*/ 	.byte	0xff
	.zero		1


	//   ....[125]....
        /*08dc*/ 	.word	0x00009a40
        /*08e0*/ 	.word	0x00000003
        /*08e4*/ 	.word	0x000000f0
        /*08e8*/ 	.short	0x010a
        /*08ea*/ 	.byte	0xff
	.zero		1


	//   ....[126]....
        /*08ec*/ 	.word	0x00009aa0
        /*08f0*/ 	.word	0x00000000
        /*08f4*/ 	.word	0x00000000
        /*08f8*/ 	.short	0x010a
        /*08fa*/ 	.byte	0xff
	.zero		1


	//   ....[127]....
        /*08fc*/ 	.word	0x00009b00
        /*0900*/ 	.word	0x00000000
        /*0904*/ 	.word	0x00000000
        /*0908*/ 	.short	0x010a
        /*090a*/ 	.byte	0xff
	.zero		1


	//   ....[128]....
        /*090c*/ 	.word	0x00009b60
        /*0910*/ 	.word	0x00000000
        /*0914*/ 	.word	0x00000000
        /*0918*/ 	.short	0x010a
        /*091a*/ 	.byte	0xff
	.zero		1


	//   ....[129]....
        /*091c*/ 	.word	0x00009bc0
        /*0920*/ 	.word	0x00000000
        /*0924*/ 	.word	0x00000000
        /*0928*/ 	.short	0x010a
        /*092a*/ 	.byte	0xff
	.zero		1


	//   ....[130]....
        /*092c*/ 	.word	0x00009c20
        /*0930*/ 	.word	0x00000000
        /*0934*/ 	.word	0x00000000
        /*0938*/ 	.short	0x010a
        /*093a*/ 	.byte	0xff
	.zero		1


	//   ....[131]....
        /*093c*/ 	.word	0x00009c70
        /*0940*/ 	.word	0x0000000c
        /*0944*/ 	.word	0x000000b0
        /*0948*/ 	.short	0x010a
        /*094a*/ 	.byte	0xff
	.zero		1


	//   ....[132]....
        /*094c*/ 	.word	0x00009cd0
        /*0950*/ 	.word	0x00000000
        /*0954*/ 	.word	0x000000a8
        /*0958*/ 	.short	0x010a
        /*095a*/ 	.byte	0xff
	.zero		1


	//   ....[133]....
        /*095c*/ 	.word	0x00009d30
        /*0960*/ 	.word	0x00000000
        /*0964*/ 	.word	0x00000080
        /*0968*/ 	.short	0x010a
        /*096a*/ 	.byte	0xff
	.zero		1


	//   ....[134]....
        /*096c*/ 	.word	0x00009d90
        /*0970*/ 	.word	0x00000000
        /*0974*/ 	.word	0x00000088
        /*0978*/ 	.short	0x010a
        /*097a*/ 	.byte	0xff
	.zero		1


	//   ....[135]....
        /*097c*/ 	.word	0x00009df0
        /*0980*/ 	.word	0x00000000
        /*0984*/ 	.word	0x00000090
        /*0988*/ 	.short	0x010a
        /*098a*/ 	.byte	0xff
	.zero		1


	//   ....[136]....
        /*098c*/ 	.word	0x00009e50
        /*0990*/ 	.word	0x00000000
        /*0994*/ 	.word	0x00000098
        /*0998*/ 	.short	0x010a
        /*099a*/ 	.byte	0xff
	.zero		1


	//   ....[137]....
        /*099c*/ 	.word	0x00009eb0
        /*09a0*/ 	.word	0x00000000
        /*09a4*/ 	.word	0x00000080
        /*09a8*/ 	.short	0x010a
        /*09aa*/ 	.byte	0xff
	.zero		1


	//   ....[138]....
        /*09ac*/ 	.word	0x00009f10
        /*09b0*/ 	.word	0x00000000
        /*09b4*/ 	.word	0x00000088
        /*09b8*/ 	.short	0x010a
        /*09ba*/ 	.byte	0xff
	.zero		1


	//   ....[139]....
        /*09bc*/ 	.word	0x00009f70
        /*09c0*/ 	.word	0x00000000
        /*09c4*/ 	.word	0x00000090
        /*09c8*/ 	.short	0x010a
        /*09ca*/ 	.byte	0xff
	.zero		1


	//   ....[140]....
        /*09cc*/ 	.word	0x00009fc0
        /*09d0*/ 	.word	0x00000003
        /*09d4*/ 	.word	0x000000b0
        /*09d8*/ 	.short	0x010a
        /*09da*/ 	.byte	0xff
	.zero		1


	//   ....[141]....
        /*09dc*/ 	.word	0x0000a020
        /*09e0*/ 	.word	0x00000002
        /*09e4*/ 	.word	0x00000060
        /*09e8*/ 	.short	0x010a
        /*09ea*/ 	.byte	0xff
	.zero		1


	//   ....[142]....
        /*09ec*/ 	.word	0x0000a070
        /*09f0*/ 	.word	0x00000063
        /*09f4*/ 	.word	0x000000d0
        /*09f8*/ 	.short	0x010a
        /*09fa*/ 	.byte	0xff
	.zero		1


	//   ....[143]....
        /*09fc*/ 	.word	0x0000a0c0
        /*0a00*/ 	.word	0x00000003
        /*0a04*/ 	.word	0x00000060
        /*0a08*/ 	.short	0x010a
        /*0a0a*/ 	.byte	0xff
	.zero		1


	//   ....[144]....
        /*0a0c*/ 	.word	0x0000a110
        /*0a10*/ 	.word	0x0000003e
        /*0a14*/ 	.word	0x00000060
        /*0a18*/ 	.short	0x010a
        /*0a1a*/ 	.byte	0xff
	.zero		1


	//   ....[145]....
        /*0a1c*/ 	.word	0x0000a160
        /*0a20*/ 	.word	0x0000003e
        /*0a24*/ 	.word	0x00000060
        /*0a28*/ 	.short	0x010a
        /*0a2a*/ 	.byte	0xff
	.zero		1


	//----- nvinfo : EIATTR_NUM_MBARRIERS
	.align		4
.L_47:
        /*0a2c*/ 	.byte	0x03, 0x38
        /*0a2e*/ 	.short	0x0026


	//----- nvinfo : EIATTR_EXIT_INSTR_OFFSETS
	.align		4
        /*0a30*/ 	.byte	0x04, 0x1c
        /*0a32*/ 	.short	(.L_49 - .L_48)


	//   ....[0]....
.L_48:
        /*0a34*/ 	.word	0x00002a90


	//   ....[1]....
        /*0a38*/ 	.word	0x00002f80


	//   ....[2]....
        /*0a3c*/ 	.word	0x00002fe0


	//   ....[3]....
        /*0a40*/ 	.word	0x00003ef0


	//   ....[4]....
        /*0a44*/ 	.word	0x00005050


	//   ....[5]....
        /*0a48*/ 	.word	0x00005090


	//   ....[6]....
        /*0a4c*/ 	.word	0x00009410


	//   ....[7]....
        /*0a50*/ 	.word	0x00009490


	//   ....[8]....
        /*0a54*/ 	.word	0x000094c0


	//   ....[9]....
        /*0a58*/ 	.word	0x00009530


	//----- nvinfo : EIATTR_MAX_THREADS
	.align		4
.L_49:
        /*0a5c*/ 	.byte	0x04, 0x05
        /*0a5e*/ 	.short	(.L_51 - .L_50)
.L_50:
        /*0a60*/ 	.word	0x00000100
        /*0a64*/ 	.word	0x00000001
        /*0a68*/ 	.word	0x00000001


	//----- nvinfo : EIATTR_CRS_STACK_SIZE
	.align		4
.L_51:
        /*0a6c*/ 	.byte	0x04, 0x1e
        /*0a6e*/ 	.short	(.L_53 - .L_52)
.L_52:
        /*0a70*/ 	.word	0x00000000


	//----- nvinfo : EIATTR_CBANK_PARAM_SIZE
	.align		4
.L_53:
        /*0a74*/ 	.byte	0x03, 0x19
        /*0a76*/ 	.short	0x0800


	//----- nvinfo : EIATTR_PARAM_CBANK
	.align		4
        /*0a78*/ 	.byte	0x04, 0x0a
        /*0a7a*/ 	.short	(.L_55 - .L_54)
	.align		4
.L_54:
        /*0a7c*/ 	.word	index@(.nv.constant0._ZN7cutlass13device_kernelINS_4gemm6kernel13GemmUniversalIN4cute5tupleIJiiiiEEENS1_10collective13CollectiveMmaINS1_35MainloopSm100TmaUmmaWarpSpecializedILi6ELi2ELi4ENS5_IJNS4_1CILi1EEENSA_ILi2EEESB_EEEEENS5_IJNSA_ILi128EEESF_NSA_ILi64EEEEEENS_6half_tENS5_IJlSB_lEEESI_SJ_NS4_8TiledMMAINS4_8MMA_AtomIJNS4_20SM100_MMA_F16BF16_SSISI_SI_fLi128ELi128ELNS4_4UMMA5MajorE0ELSO_0ELNSN_7ScaleInE0ELSP_0EEEEEENS4_6LayoutINS5_IJSB_SB_SB_EEENS5_IJNSA_ILi0EEESU_SU_EEEEENS5_IJNS4_10UnderscoreESX_SX_EEEEENS4_23SM90_TMA_LOAD_MULTICASTENS4_14ComposedLayoutINS4_7SwizzleILi3ELi4ELi3EEENS4_18smem_ptr_flag_bitsILi16EEENSS_INS5_IJNSA_ILi8EEESG_EEENS5_IJSG_SB_EEEEEEEvNS4_8identityENS4_13SM90_TMA_LOADES1A_vS1B_EENS_8epilogue10collective18CollectiveEpilogueINS1E_23Sm100TmaWarpSpecializedILi4ELi2ELi32ELb1ELb0EEEJSH_NS5_IJNSS_ISF_SB_EENSS_INSA_ILi32EEESB_EEEEESI_SJ_SI_SJ_NS1E_6fusion15FusionCallbacksIS1I_NS1N_17LinearCombinationISI_fSI_fLNS_15FloatRoundStyleE2EEESH_S1M_JEEENS4_5SM1004TMEM4LOAD26SM100_TMEM_LOAD_32dp32b32xES1C_NS11_INS12_ILi2ELi4ELi3EEES15_NSS_INS5_IJS16_S1K_EEENS5_IJS1K_SB_EEEEEEENS4_39AutoVectorizingCopyWithAssumedAlignmentILi128EEENS4_14SM90_TMA_STOREES21_S23_S23_EEEvvEEEEvNT_6ParamsE)
        /*0a80*/ 	.short	0x0380
        /*0a82*/ 	.short	0x0800


	//----- nvinfo : EIATTR_SW_WAR
	.align		4
.L_55:
        /*0a84*/ 	.byte	0x04, 0x36
        /*0a86*/ 	.short	(.L_57 - .L_56)
.L_56:
        /*0a88*/ 	.word	0x00000008
.L_57:


//--------------------- .nv.callgraph             --------------------------
	.section	.nv.callgraph,"",@"SHT_CUDA_CALLGRAPH"
	.align	4
	.sectionentsize	8
	.align		4
        /*0000*/ 	.word	0x00000000
	.align		4
        /*0004*/ 	.word	0xffffffff
	.align		4
        /*0008*/ 	.word	index@(_ZN7cutlass13device_kernelINS_4gemm6kernel13GemmUniversalIN4cute5tupleIJiiiiEEENS1_10collective13CollectiveMmaINS1_35MainloopSm100TmaUmmaWarpSpecializedILi6ELi2ELi4ENS5_IJNS4_1CILi1EEENSA_ILi2EEESB_EEEEENS5_IJNSA_ILi128EEESF_NSA_ILi64EEEEEENS_6half_tENS5_IJlSB_lEEESI_SJ_NS4_8TiledMMAINS4_8MMA_AtomIJNS4_20SM100_MMA_F16BF16_SSISI_SI_fLi128ELi128ELNS4_4UMMA5MajorE0ELSO_0ELNSN_7ScaleInE0ELSP_0EEEEEENS4_6LayoutINS5_IJSB_SB_SB_EEENS5_IJNSA_ILi0EEESU_SU_EEEEENS5_IJNS4_10UnderscoreESX_SX_EEEEENS4_23SM90_TMA_LOAD_MULTICASTENS4_14ComposedLayoutINS4_7SwizzleILi3ELi4ELi3EEENS4_18smem_ptr_flag_bitsILi16EEENSS_INS5_IJNSA_ILi8EEESG_EEENS5_IJSG_SB_EEEEEEEvNS4_8identityENS4_13SM90_TMA_LOADES1A_vS1B_EENS_8epilogue10collective18CollectiveEpilogueINS1E_23Sm100TmaWarpSpecializedILi4ELi2ELi32ELb1ELb0EEEJSH_NS5_IJNSS_ISF_SB_EENSS_INSA_ILi32EEESB_EEEEESI_SJ_SI_SJ_NS1E_6fusion15FusionCallbacksIS1I_NS1N_17LinearCombinationISI_fSI_fLNS_15FloatRoundStyleE2EEESH_S1M_JEEENS4_5SM1004TMEM4LOAD26SM100_TMEM_LOAD_32dp32b32xES1C_NS11_INS12_ILi2ELi4ELi3EEES15_NSS_INS5_IJS16_S1K_EEENS5_IJS1K_SB_EEEEEEENS4_39AutoVectorizingCopyWithAssumedAlignmentILi128EEENS4_14SM90_TMA_STOREES21_S23_S23_EEEvvEEEEvNT_6ParamsE)
	.align		4
        /*000c*/ 	.word	index@(__assertfail)
	.align		4
        /*0010*/ 	.word	0x00000000
	.align		4
        /*0014*/ 	.word	0xfffffffe
	.align		4
        /*0018*/ 	.word	0x00000000
	.align		4
        /*001c*/ 	.word	0xfffffffd
	.align		4
        /*0020*/ 	.word	0x00000000
	.align		4
        /*0024*/ 	.word	0xfffffffc


//--------------------- .nv.constant4             --------------------------
	.section	.nv.constant4,"a",@progbits
	.align	8
	.align		8
.nv.constant4:
        /*0000*/ 	.dword	__assertfail
	.align		8
        /*0008*/ 	.dword	__unnamed_1
	.align		8
        /*0010*/ 	.dword	__unnamed_2
	.align		8
        /*0018*/ 	.dword	_ZN40_INTERNAL_69d64ea7_4_k_cu_5b066a62_349364cuda3std3__45__cpo5beginE
	.align		8
        /*0020*/ 	.dword	_ZN40_INTERNAL_69d64ea7_4_k_cu_5b066a62_349364cuda3std3__45__cpo3endE
	.align		8
        /*0028*/ 	.dword	_ZN40_INTERNAL_69d64ea7_4_k_cu_5b066a62_349364cuda3std3__45__cpo6cbeginE
	.align		8
        /*0030*/ 	.dword	_ZN40_INTERNAL_69d64ea7_4_k_cu_5b066a62_349364cuda3std3__45__cpo4cendE
	.align		8
        /*0038*/ 	.dword	_ZN40_INTERNAL_69d64ea7_4_k_cu_5b066a62_349364cuda3std3__442_GLOBAL__N__69d64ea7_4_k_cu_5b066a62_349366ignoreE
	.align		8
        /*0040*/ 	.dword	_ZN40_INTERNAL_69d64ea7_4_k_cu_5b066a62_349364cuda3std3__419piecewise_constructE
	.align		8
        /*0048*/ 	.dword	_ZN40_INTERNAL_69d64ea7_4_k_cu_5b066a62_349364cuda3std3__48in_placeE
	.align		8
        /*0050*/ 	.dword	_ZN40_INTERNAL_69d64ea7_4_k_cu_5b066a62_349364cuda3std6ranges3__45__cpo4swapE
	.align		8
        /*0058*/ 	.dword	_ZN40_INTERNAL_69d64ea7_4_k_cu_5b066a62_349364cuda3std6ranges3__45__cpo9iter_moveE
	.align		8
        /*0060*/ 	.dword	_ZN40_INTERNAL_69d64ea7_4_k_cu_5b066a62_349364cute7productE
	.align		8
        /*0068*/ 	.dword	_ZN40_INTERNAL_69d64ea7_4_k_cu_5b066a62_349364cute1_E
	.align		8
        /*0070*/ 	.dword	$str$25
	.align		8
        /*0078*/ 	.dword	$str$26
	.align		8
        /*0080*/ 	.dword	$str$27
	.align		8
        /*0088*/ 	.dword	$str$28


//--------------------- .text._ZN7cutlass13device_kernelINS_4gemm6kernel13GemmUniversalIN4cute5tupleIJiiiiEEENS1_10collective13CollectiveMmaINS1_35MainloopSm100TmaUmmaWarpSpecializedILi6ELi2ELi4ENS5_IJNS4_1CILi1EEENSA_ILi2EEESB_EEEEENS5_IJNSA_ILi128EEESF_NSA_ILi64EEEEEENS_6half_tENS5_IJlSB_lEEESI_SJ_NS4_8TiledMMAINS4_8MMA_AtomIJNS4_20SM100_MMA_F16BF16_SSISI_SI_fLi128ELi128ELNS4_4UMMA5MajorE0ELSO_0ELNSN_7ScaleInE0ELSP_0EEEEEENS4_6LayoutINS5_IJSB_SB_SB_EEENS5_IJNSA_ILi0EEESU_SU_EEEEENS5_IJNS4_10UnderscoreESX_SX_EEEEENS4_23SM90_TMA_LOAD_MULTICASTENS4_14ComposedLayoutINS4_7SwizzleILi3ELi4ELi3EEENS4_18smem_ptr_flag_bitsILi16EEENSS_INS5_IJNSA_ILi8EEESG_EEENS5_IJSG_SB_EEEEEEEvNS4_8identityENS4_13SM90_TMA_LOADES1A_vS1B_EENS_8epilogue10collective18CollectiveEpilogueINS1E_23Sm100TmaWarpSpecializedILi4ELi2ELi32ELb1ELb0EEEJSH_NS5_IJNSS_ISF_SB_EENSS_INSA_ILi32EEESB_EEEEESI_SJ_SI_SJ_NS1E_6fusion15FusionCallbacksIS1I_NS1N_17LinearCombinationISI_fSI_fLNS_15FloatRoundStyleE2EEESH_S1M_JEEENS4_5SM1004TMEM4LOAD26SM100_TMEM_LOAD_32dp32b32xES1C_NS11_INS12_ILi2ELi4ELi3EEES15_NSS_INS5_IJS16_S1K_EEENS5_IJS1K_SB_EEEEEEENS4_39AutoVectorizingCopyWithAssumedAlignmentILi128EEENS4_14SM90_TMA_STOREES21_S23_S23_EEEvvEEEEvNT_6ParamsE --------------------------
	.section	.text._ZN7cutlass13device_kernelINS_4gemm6kernel13GemmUniversalIN4cute5tupleIJiiiiEEENS1_10collective13CollectiveMmaINS1_35MainloopSm100TmaUmmaWarpSpecializedILi6ELi2ELi4ENS5_IJNS4_1CILi1EEENSA_ILi2EEESB_EEEEENS5_IJNSA_ILi128EEESF_NSA_ILi64EEEEEENS_6half_tENS5_IJlSB_lEEESI_SJ_NS4_8TiledMMAINS4_8MMA_AtomIJNS4_20SM100_MMA_F16BF16_SSISI_SI_fLi128ELi128ELNS4_4UMMA5MajorE0ELSO_0ELNSN_7ScaleInE0ELSP_0EEEEEENS4_6LayoutINS5_IJSB_SB_SB_EEENS5_IJNSA_ILi0EEESU_SU_EEEEENS5_IJNS4_10UnderscoreESX_SX_EEEEENS4_23SM90_TMA_LOAD_MULTICASTENS4_14ComposedLayoutINS4_7SwizzleILi3ELi4ELi3EEENS4_18smem_ptr_flag_bitsILi16EEENSS_INS5_IJNSA_ILi8EEESG_EEENS5_IJSG_SB_EEEEEEEvNS4_8identityENS4_13SM90_TMA_LOADES1A_vS1B_EENS_8epilogue10collective18CollectiveEpilogueINS1E_23Sm100TmaWarpSpecializedILi4ELi2ELi32ELb1ELb0EEEJSH_NS5_IJNSS_ISF_SB_EENSS_INSA_ILi32EEESB_EEEEESI_SJ_SI_SJ_NS1E_6fusion15FusionCallbacksIS1I_NS1N_17LinearCombinationISI_fSI_fLNS_15FloatRoundStyleE2EEESH_S1M_JEEENS4_5SM1004TMEM4LOAD26SM100_TMEM_LOAD_32dp32b32xES1C_NS11_INS12_ILi2ELi4ELi3EEES15_NSS_INS5_IJS16_S1K_EEENS5_IJS1K_SB_EEEEEEENS4_39AutoVectorizingCopyWithAssumedAlignmentILi128EEENS4_14SM90_TMA_STOREES21_S23_S23_EEEvvEEEEvNT_6ParamsE,"ax",@progbits
	.align	128
.text._ZN7cutlass13device_kernelINS_4gemm6kernel13GemmUniversalIN4cute5tupleIJiiiiEEENS1_10collective13CollectiveMmaINS1_35MainloopSm100TmaUmmaWarpSpecializedILi6ELi2ELi4ENS5_IJNS4_1CILi1EEENSA_ILi2EEESB_EEEEENS5_IJNSA_ILi128EEESF_NSA_ILi64EEEEEENS_6half_tENS5_IJlSB_lEEESI_SJ_NS4_8TiledMMAINS4_8MMA_AtomIJNS4_20SM100_MMA_F16BF16_SSISI_SI_fLi128ELi128ELNS4_4UMMA5MajorE0ELSO_0ELNSN_7ScaleInE0ELSP_0EEEEEENS4_6LayoutINS5_IJSB_SB_SB_EEENS5_IJNSA_ILi0EEESU_SU_EEEEENS5_IJNS4_10UnderscoreESX_SX_EEEEENS4_23SM90_TMA_LOAD_MULTICASTENS4_14ComposedLayoutINS4_7SwizzleILi3ELi4ELi3EEENS4_18smem_ptr_flag_bitsILi16EEENSS_INS5_IJNSA_ILi8EEESG_EEENS5_IJSG_SB_EEEEEEEvNS4_8identityENS4_13SM90_TMA_LOADES1A_vS1B_EENS_8epilogue10collective18CollectiveEpilogueINS1E_23Sm100TmaWarpSpecializedILi4ELi2ELi32ELb1ELb0EEEJSH_NS5_IJNSS_ISF_SB_EENSS_INSA_ILi32EEESB_EEEEESI_SJ_SI_SJ_NS1E_6fusion15FusionCallbacksIS1I_NS1N_17LinearCombinationISI_fSI_fLNS_15FloatRoundStyleE2EEESH_S1M_JEEENS4_5SM1004TMEM4LOAD26SM100_TMEM_LOAD_32dp32b32xES1C_NS11_INS12_ILi2ELi4ELi3EEES15_NSS_INS5_IJS16_S1K_EEENS5_IJS1K_SB_EEEEEEENS4_39AutoVectorizingCopyWithAssumedAlignmentILi128EEENS4_14SM90_TMA_STOREES21_S23_S23_EEEvvEEEEvNT_6ParamsE:
        .type           _ZN7cutlass13device_kernelINS_4gemm6kernel13GemmUniversalIN4cute5tupleIJiiiiEEENS1_10collective13CollectiveMmaINS1_35MainloopSm100TmaUmmaWarpSpecializedILi6ELi2ELi4ENS5_IJNS4_1CILi1EEENSA_ILi2EEESB_EEEEENS5_IJNSA_ILi128EEESF_NSA_ILi64EEEEEENS_6half_tENS5_IJlSB_lEEESI_SJ_NS4_8TiledMMAINS4_8MMA_AtomIJNS4_20SM100_MMA_F16BF16_SSISI_SI_fLi128ELi128ELNS4_4UMMA5MajorE0ELSO_0ELNSN_7ScaleInE0ELSP_0EEEEEENS4_6LayoutINS5_IJSB_SB_SB_EEENS5_IJNSA_ILi0EEESU_SU_EEEEENS5_IJNS4_10UnderscoreESX_SX_EEEEENS4_23SM90_TMA_LOAD_MULTICASTENS4_14ComposedLayoutINS4_7SwizzleILi3ELi4ELi3EEENS4_18smem_ptr_flag_bitsILi16EEENSS_INS5_IJNSA_ILi8EEESG_EEENS5_IJSG_SB_EEEEEEEvNS4_8identityENS4_13SM90_TMA_LOADES1A_vS1B_EENS_8epilogue10collective18CollectiveEpilogueINS1E_23Sm100TmaWarpSpecializedILi4ELi2ELi32ELb1ELb0EEEJSH_NS5_IJNSS_ISF_SB_EENSS_INSA_ILi32EEESB_EEEEESI_SJ_SI_SJ_NS1E_6fusion15FusionCallbacksIS1I_NS1N_17LinearCombinationISI_fSI_fLNS_15FloatRoundStyleE2EEESH_S1M_JEEENS4_5SM1004TMEM4LOAD26SM100_TMEM_LOAD_32dp32b32xES1C_NS11_INS12_ILi2ELi4ELi3EEES15_NSS_INS5_IJS16_S1K_EEENS5_IJS1K_SB_EEEEEEENS4_39AutoVectorizingCopyWithAssumedAlignmentILi128EEENS4_14SM90_TMA_STOREES21_S23_S23_EEEvvEEEEvNT_6ParamsE,@function
        .size           _ZN7cutlass13device_kernelINS_4gemm6kernel13GemmUniversalIN4cute5tupleIJiiiiEEENS1_10collective13CollectiveMmaINS1_35MainloopSm100TmaUmmaWarpSpecializedILi6ELi2ELi4ENS5_IJNS4_1CILi1EEENSA_ILi2EEESB_EEEEENS5_IJNSA_ILi128EEESF_NSA_ILi64EEEEEENS_6half_tENS5_IJlSB_lEEESI_SJ_NS4_8TiledMMAINS4_8MMA_AtomIJNS4_20SM100_MMA_F16BF16_SSISI_SI_fLi128ELi128ELNS4_4UMMA5MajorE0ELSO_0ELNSN_7ScaleInE0ELSP_0EEEEEENS4_6LayoutINS5_IJSB_SB_SB_EEENS5_IJNSA_ILi0EEESU_SU_EEEEENS5_IJNS4_10UnderscoreESX_SX_EEEEENS4_23SM90_TMA_LOAD_MULTICASTENS4_14ComposedLayoutINS4_7SwizzleILi3ELi4ELi3EEENS4_18smem_ptr_flag_bitsILi16EEENSS_INS5_IJNSA_ILi8EEESG_EEENS5_IJSG_SB_EEEEEEEvNS4_8identityENS4_13SM90_TMA_LOADES1A_vS1B_EENS_8epilogue10collective18CollectiveEpilogueINS1E_23Sm100TmaWarpSpecializedILi4ELi2ELi32ELb1ELb0EEEJSH_NS5_IJNSS_ISF_SB_EENSS_INSA_ILi32EEESB_EEEEESI_SJ_SI_SJ_NS1E_6fusion15FusionCallbacksIS1I_NS1N_17LinearCombinationISI_fSI_fLNS_15FloatRoundStyleE2EEESH_S1M_JEEENS4_5SM1004TMEM4LOAD26SM100_TMEM_LOAD_32dp32b32xES1C_NS11_INS12_ILi2ELi4ELi3EEES15_NSS_INS5_IJS16_S1K_EEENS5_IJS1K_SB_EEEEEEENS4_39AutoVectorizingCopyWithAssumedAlignmentILi128EEENS4_14SM90_TMA_STOREES21_S23_S23_EEEvvEEEEvNT_6ParamsE,(.L_x_189 - _ZN7cutlass13device_kernelINS_4gemm6kernel13GemmUniversalIN4cute5tupleIJiiiiEEENS1_10collective13CollectiveMmaINS1_35MainloopSm100TmaUmmaWarpSpecializedILi6ELi2ELi4ENS5_IJNS4_1CILi1EEENSA_ILi2EEESB_EEEEENS5_IJNSA_ILi128EEESF_NSA_ILi64EEEEEENS_6half_tENS5_IJlSB_lEEESI_SJ_NS4_8TiledMMAINS4_8MMA_AtomIJNS4_20SM100_MMA_F16BF16_SSISI_SI_fLi128ELi128ELNS4_4UMMA5MajorE0ELSO_0ELNSN_7ScaleInE0ELSP_0EEEEEENS4_6LayoutINS5_IJSB_SB_SB_EEENS5_IJNSA_ILi0EEESU_SU_EEEEENS5_IJNS4_10UnderscoreESX_SX_EEEEENS4_23SM90_TMA_LOAD_MULTICASTENS4_14ComposedLayoutINS4_7SwizzleILi3ELi4ELi3EEENS4_18smem_ptr_flag_bitsILi16EEENSS_INS5_IJNSA_ILi8EEESG_EEENS5_IJSG_SB_EEEEEEEvNS4_8identityENS4_13SM90_TMA_LOADES1A_vS1B_EENS_8epilogue10collective18CollectiveEpilogueINS1E_23Sm100TmaWarpSpecializedILi4ELi2ELi32ELb1ELb0EEEJSH_NS5_IJNSS_ISF_SB_EENSS_INSA_ILi32EEESB_EEEEESI_SJ_SI_SJ_NS1E_6fusion15FusionCallbacksIS1I_NS1N_17LinearCombinationISI_fSI_fLNS_15FloatRoundStyleE2EEESH_S1M_JEEENS4_5SM1004TMEM4LOAD26SM100_TMEM_LOAD_32dp32b32xES1C_NS11_INS12_ILi2ELi4ELi3EEES15_NSS_INS5_IJS16_S1K_EEENS5_IJS1K_SB_EEEEEEENS4_39AutoVectorizingCopyWithAssumedAlignmentILi128EEENS4_14SM90_TMA_STOREES21_S23_S23_EEEvvEEEEvNT_6ParamsE)
        .other          _ZN7cutlass13device_kernelINS_4gemm6kernel13GemmUniversalIN4cute5tupleIJiiiiEEENS1_10collective13CollectiveMmaINS1_35MainloopSm100TmaUmmaWarpSpecializedILi6ELi2ELi4ENS5_IJNS4_1CILi1EEENSA_ILi2EEESB_EEEEENS5_IJNSA_ILi128EEESF_NSA_ILi64EEEEEENS_6half_tENS5_IJlSB_lEEESI_SJ_NS4_8TiledMMAINS4_8MMA_AtomIJNS4_20SM100_MMA_F16BF16_SSISI_SI_fLi128ELi128ELNS4_4UMMA5MajorE0ELSO_0ELNSN_7ScaleInE0ELSP_0EEEEEENS4_6LayoutINS5_IJSB_SB_SB_EEENS5_IJNSA_ILi0EEESU_SU_EEEEENS5_IJNS4_10UnderscoreESX_SX_EEEEENS4_23SM90_TMA_LOAD_MULTICASTENS4_14ComposedLayoutINS4_7SwizzleILi3ELi4ELi3EEENS4_18smem_ptr_flag_bitsILi16EEENSS_INS5_IJNSA_ILi8EEESG_EEENS5_IJSG_SB_EEEEEEEvNS4_8identityENS4_13SM90_TMA_LOADES1A_vS1B_EENS_8epilogue10collective18CollectiveEpilogueINS1E_23Sm100TmaWarpSpecializedILi4ELi2ELi32ELb1ELb0EEEJSH_NS5_IJNSS_ISF_SB_EENSS_INSA_ILi32EEESB_EEEEESI_SJ_SI_SJ_NS1E_6fusion15FusionCallbacksIS1I_NS1N_17LinearCombinationISI_fSI_fLNS_15FloatRoundStyleE2EEESH_S1M_JEEENS4_5SM1004TMEM4LOAD26SM100_TMEM_LOAD_32dp32b32xES1C_NS11_INS12_ILi2ELi4ELi3EEES15_NSS_INS5_IJS16_S1K_EEENS5_IJS1K_SB_EEEEEEENS4_39AutoVectorizingCopyWithAssumedAlignmentILi128EEENS4_14SM90_TMA_STOREES21_S23_S23_EEEvvEEEEvNT_6ParamsE,@"STO_CUDA_ENTRY STV_DEFAULT"
_ZN7cutlass13device_kernelINS_4gemm6kernel13GemmUniversalIN4cute5tupleIJiiiiEEENS1_10collective13CollectiveMmaINS1_35MainloopSm100TmaUmmaWarpSpecializedILi6ELi2ELi4ENS5_IJNS4_1CILi1EEENSA_ILi2EEESB_EEEEENS5_IJNSA_ILi128EEESF_NSA_ILi64EEEEEENS_6half_tENS5_IJlSB_lEEESI_SJ_NS4_8TiledMMAINS4_8MMA_AtomIJNS4_20SM100_MMA_F16BF16_SSISI_SI_fLi128ELi128ELNS4_4UMMA5MajorE0ELSO_0ELNSN_7ScaleInE0ELSP_0EEEEEENS4_6LayoutINS5_IJSB_SB_SB_EEENS5_IJNSA_ILi0EEESU_SU_EEEEENS5_IJNS4_10UnderscoreESX_SX_EEEEENS4_23SM90_TMA_LOAD_MULTICASTENS4_14ComposedLayoutINS4_7SwizzleILi3ELi4ELi3EEENS4_18smem_ptr_flag_bitsILi16EEENSS_INS5_IJNSA_ILi8EEESG_EEENS5_IJSG_SB_EEEEEEEvNS4_8identityENS4_13SM90_TMA_LOADES1A_vS1B_EENS_8epilogue10collective18CollectiveEpilogueINS1E_23Sm100TmaWarpSpecializedILi4ELi2ELi32ELb1ELb0EEEJSH_NS5_IJNSS_ISF_SB_EENSS_INSA_ILi32EEESB_EEEEESI_SJ_SI_SJ_NS1E_6fusion15FusionCallbacksIS1I_NS1N_17LinearCombinationISI_fSI_fLNS_15FloatRoundStyleE2EEESH_S1M_JEEENS4_5SM1004TMEM4LOAD26SM100_TMEM_LOAD_32dp32b32xES1C_NS11_INS12_ILi2ELi4ELi3EEES15_NSS_INS5_IJS16_S1K_EEENS5_IJS1K_SB_EEEEEEENS4_39AutoVectorizingCopyWithAssumedAlignmentILi128EEENS4_14SM90_TMA_STOREES21_S23_S23_EEEvvEEEEvNT_6ParamsE:
[----:B------:R-:W1:Y:S01]  /*0000*/  LDC R1, c[0x0][0x37c] ;  /* 0x0000df00ff017b82 */ /* 0x000e620000000800 */
[----:B------:R-:W2:Y:S01]  /*0010*/  S2R R94, SR_TID.X ;  /* 0x00000000005e7919 */ /* 0x000ea20000002100 */
[----:B------:R-:W3:Y:S01]  /*0020*/  LDCU.64 UR8, c[0x0][0x890] ;  /* 0x00011200ff0877ac */ /* 0x000ee20008000a00 */
[----:B------:R-:W-:Y:S02]  /*0030*/  PRMT R80, RZ, 0x7610, R80 ;  /* 0x00007610ff507816 */ /* 0x000fe40000000050 */
[----:B------:R-:W-:Y:S01]  /*0040*/  ELECT P3, URZ, PT ;  /* 0x0000000000ff782f */ /* 0x000fe20003860000 */
[----:B---3--:R-:W-:-:S04]  /*0050*/  UISETP.NE.U32.AND UP0, UPT, UR8, URZ, UPT ;  /* 0x000000ff0800728c */ /* 0x008fc8000bf05070 */
[----:B------:R-:W-:Y:S01]  /*0060*/  UISETP.NE.AND.EX UP0, UPT, UR9, URZ, UPT, UP0 ;  /* 0x000000ff0900728c */ /* 0x000fe2000bf05300 */
[----:B--2---:R-:W-:-:S05]  /*0070*/  SHF.R.U32.HI R81, RZ, 0x5, R94 ;  /* 0x00000005ff517819 */ /* 0x004fca000001165e */
[----:B------:R-:W2:Y:S02]  /*0080*/  SHFL.IDX PT, R0, R81, RZ, 0x1f ;  /* 0x00001fff51007589 */ /* 0x000ea400000e0000 */
[----:B--2---:R-:W-:Y:S01]  /*0090*/  R2UR UR17, R0 ;  /* 0x00000000001172ca */ /* 0x004fe200000e0000 */
[----:B-1----:R-:W-:-:S14]  /*00a0*/  BRA.U UP0, `(.L_x_0) ;  /* 0x0000000100307547 */ /* 0x002fdc000b800000 */
[----:B------:R-:W1:Y:S02]  /*00b0*/  LDCU.64 UR4, c[0x0][0x888] ;  /* 0x00011100ff0477ac */ /* 0x000e640008000a00 */
[----:B-1----:R-:W-:-:S04]  /*00c0*/  UISETP.NE.U32.AND UP0, UPT, UR4, URZ, UPT ;  /* 0x000000ff0400728c */ /* 0x002fc8000bf05070 */
[----:B------:R-:W-:-:S09]  /*00d0*/  UISETP.NE.AND.EX UP0, UPT, UR5, URZ, UPT, UP0 ;  /* 0x000000ff0500728c */ /* 0x000fd2000bf05300 */
[----:B------:R-:W-:Y:S05]  /*00e0*/  BRA.U !UP0, `(.L_x_1) ;  /* 0x0000000108147547 */ /* 0x000fea000b800000 */
[----:B------:R-:W1:Y:S01]  /*00f0*/  LDC.64 R2, c[0x0][0x888] ;  /* 0x00022200ff027b82 */ /* 0x000e620000000a00 */
[----:B------:R-:W1:Y:S02]  /*0100*/  LDCU.64 UR4, c[0x0][0x358] ;  /* 0x00006b00ff0477ac */ /* 0x000e640008000a00 */
[----:B-1----:R1:W5:Y:S01]  /*0110*/  LDG.E R41, desc[UR4][R2.64] ;  /* 0x0000000402297981 */ /* 0x002362000c1e1900 */
[----:B------:R-:W-:Y:S01]  /*0120*/  HFMA2 R80, -RZ, RZ, 0, 5.9604644775390625e-08 ;  /* 0x00000001ff507431 */ /* 0x000fe200000001ff */
[----:B------:R-:W-:Y:S05]  /*0130*/  BRA `(.L_x_0) ;  /* 0x00000000000c7947 */ /* 0x000fea0003800000 */
.L_x_1:
[----:B------:R-:W1:Y:S01]  /*0140*/  LDCU UR4, c[0x0][0x880] ;  /* 0x00011000ff0477ac */ /* 0x000e620008000800 */
[----:B------:R-:W-:Y:S01]  /*0150*/  HFMA2 R80, -RZ, RZ, 0, 5.9604644775390625e-08 ;  /* 0x00000001ff507431 */ /* 0x000fe200000001ff */
[----:B-1----:R-:W-:-:S07]  /*0160*/  MOV R41, UR4 ;  /* 0x0000000400297c02 */ /* 0x002fce0008000f00 */
.L_x_0:
[----:B------:R-:W2:Y:S02]  /*0170*/  LDCU.64 UR4, c[0x0][0x8b0] ;  /* 0x00011600ff0477ac */ /* 0x000ea40008000a00 */
[----:B--2---:R-:W-:-:S04]  /*0180*/  UISETP.NE.U32.AND UP0, UPT, UR4, URZ, UPT ;  /* 0x000000ff0400728c */ /* 0x004fc8000bf05070 */
[----:B------:R-:W-:-:S09]  /*0190*/  UISETP.NE.AND.EX UP0, UPT, UR5, URZ, UPT, UP0 ;  /* 0x000000ff0500728c */ /* 0x000fd2000bf05300 */
[----:B------:R-:W-:Y:S05]  /*01a0*/  BRA.U UP0, `(.L_x_2) ;  /* 0x0000000100287547 */ /* 0x000fea000b800000 */
[----:B------:R-:W2:Y:S02]  /*01b0*/  LDCU.64 UR4, c[0x0][0x8a8] ;  /* 0x00011500ff0477ac */ /* 0x000ea40008000a00 */
[----:B--2---:R-:W-:-:S04]  /*01c0*/  UISETP.NE.U32.AND UP0, UPT, UR4, URZ, UPT ;  /* 0x000000ff0400728c */ /* 0x004fc8000bf05070 */
[----:B------:R-:W-:-:S09]  /*01d0*/  UISETP.NE.AND.EX UP0, UPT, UR5, URZ, UPT, UP0 ;  /* 0x000000ff0500728c */ /* 0x000fd2000bf05300 */
[----:B------:R-:W-:Y:S05]  /*01e0*/  BRA.U !UP0, `(.L_x_3) ;  /* 0x0000000108107547 */ /* 0x000fea000b800000 */
[----:B------:R-:W2:Y:S01]  /*01f0*/  LDC.64 R38, c[0x0][0x8a8] ;  /* 0x00022a00ff267b82 */ /* 0x000ea20000000a00 */
[----:B------:R-:W2:Y:S02]  /*0200*/  LDCU.64 UR4, c[0x0][0x358] ;  /* 0x00006b00ff0477ac */ /* 0x000ea40008000a00 */
[----:B--2---:R2:W5:Y:S01]  /*0210*/  LDG.E R38, desc[UR4][R38.64] ;  /* 0x0000000426267981 */ /* 0x004562000c1e1900 */
[----:B------:R-:W-:Y:S05]  /*0220*/  BRA `(.L_x_2) ;  /* 0x0000000000087947 */ /* 0x000fea0003800000 */
.L_x_3:
[----:B------:R-:W2:Y:S02]  /*0230*/  LDCU UR4, c[0x0][0x8a0] ;  /* 0x00011400ff0477ac */ /* 0x000ea40008000800 */
[----:B--2---:R-:W-:Y:S02]  /*0240*/  MOV R38, UR4 ;  /* 0x0000000400267c02 */ /* 0x004fe40008000f00 */
.L_x_2:
[----:B------:R-:W-:Y:S01]  /*0250*/  IMAD.U32 R0, RZ, RZ, UR17 ;  /* 0x00000011ff007e24 */ /* 0x000fe2000f8e00ff */
[----:B------:R-:W-:Y:S04]  /*0260*/  BSSY.RECONVERGENT B0, `(.L_x_4) ;  /* 0x000000c000007945 */ /* 0x000fe80003800200 */
[C---:B------:R-:W-:Y:S02]  /*0270*/  ISETP.NE.OR P1, PT, R0.reuse, 0x1, !P3 ;  /* 0x000000010000780c */ /* 0x040fe40005f25670 */
[----:B------:R-:W-:-:S11]  /*0280*/  ISETP.NE.OR P0, PT, R0, 0x3, !P3 ;  /* 0x000000030000780c */ /* 0x000fd60005f05670 */
[----:B------:R-:W-:Y:S05]  /*0290*/  @P1 BRA `(.L_x_5) ;  /* 0x0000000000201947 */ /* 0x000fea0003800000 */
[----:B------:R-:W3:Y:S02]  /*02a0*/  LDCU.64 UR4, c[0x0][0x348] ;  /* 0x00006900ff0477ac */ /* 0x000ee40008000a00 */
[----:B---3--:R-:W-:Y:S02]  /*02b0*/  UIADD3 UR6, UP1, UPT, UR4, 0x80, URZ ;  /* 0x0000008004067890 */ /* 0x008fe4000ff3e0ff */
[----:B------:R-:W-:Y:S02]  /*02c0*/  UIADD3 UR4, UP0, UPT, UR4, 0x180, URZ ;  /* 0x0000018004047890 */ /* 0x000fe4000ff1e0ff */
[----:B------:R-:W-:Y:S02]  /*02d0*/  UIADD3.X UR7, UPT, UPT, URZ, UR5, URZ, UP1, !UPT ;  /* 0x00000005ff077290 */ /* 0x000fe40008ffe4ff */
[----:B------:R-:W-:-:S07]  /*02e0*/  UIADD3.X UR5, UPT, UPT, URZ, UR5, URZ, UP0, !UPT ;  /* 0x00000005ff057290 */ /* 0x000fce00087fe4ff */
[----:B------:R3:W-:Y:S02]  /*02f0*/  UTMACCTL.PF [UR6] ;  /* 0x00000000060079b9 */ /* 0x0007e40008040000 */
[----:B------:R3:W-:Y:S02]  /*0300*/  UTMACCTL.PF [UR4] ;  /* 0x00000000040079b9 */ /* 0x0007e40008040000 */
[----:B---3--:R-:W-:Y:S01]  /*0310*/  NOP ;  /* 0x0000000000007918 */ /* 0x008fe20000000000 */
.L_x_5:
[----:B------:R-:W-:Y:S05]  /*0320*/  BSYNC.RECONVERGENT B0 ;  /* 0x0000000000007941 */ /* 0x000fea0003800200 */
.L_x_4:
[----:B------:R-:W-:Y:S04]  /*0330*/  BSSY.RECONVERGENT B0, `(.L_x_6) ;  /* 0x000000a000007945 */ /* 0x000fe80003800200 */
        /* <DEDUP_REMOVED lines=9> */
.L_x_7:
[----:B------:R-:W-:Y:S05]  /*03d0*/  BSYNC.RECONVERGENT B0 ;  /* 0x0000000000007941 */ /* 0x000fea0003800200 */
.L_x_6:
[----:B------:R-:W3:Y:S01]  /*03e0*/  LDCU.64 UR4, c[0x0][0x888] ;  /* 0x00011100ff0477ac */ /* 0x000ee20008000a00 */
[----:B------:R-:W-:Y:S02]  /*03f0*/  UISETP.EQ.U32.AND UP1, UPT, UR8, URZ, UPT ;  /* 0x000000ff0800728c */ /* 0x000fe4000bf22070 */
[----:B------:R-:W-:Y:S02]  /*0400*/  UPLOP3.LUT UP3, UPT, UPT, UPT, UPT, 0x80, 0x8 ;  /* 0x000000000008789c */ /* 0x000fe40003f6f070 */
[----:B---3--:R-:W-:-:S04]  /*0410*/  UISETP.NE.U32.AND UP0, UPT, UR4, URZ, UPT ;  /* 0x000000ff0400728c */ /* 0x008fc8000bf05070 */
[----:B------:R-:W-:-:S04]  /*0420*/  UISETP.NE.AND.EX UP0, UPT, UR5, URZ, UPT, UP0 ;  /* 0x000000ff0500728c */ /* 0x000fc8000bf05300 */
[----:B------:R-:W-:-:S04]  /*0430*/  UISETP.EQ.OR.EX UP2, UPT, UR9, URZ, !UP0, UP1 ;  /* 0x000000ff0900728c */ /* 0x000fc8000c742710 */
[----:B------:R-:W-:-:S06]  /*0440*/  UP2UR UR4, UPR, URZ, 0x4 ;  /* 0x00000004ff047883 */ /* 0x000fcc0008000000 */
[----:B------:R-:W-:Y:S01]  /*0450*/  MOV R83, UR4 ;  /* 0x0000000400537c02 */ /* 0x000fe20008000f00 */
[----:B------:R-:W-:Y:S06]  /*0460*/  BRA.U !UP2, `(.L_x_8) ;  /* 0x000000010a207547 */ /* 0x000fec000b800000 */
[----:B------:R-:W-:Y:S01]  /*0470*/  UISETP.NE.U32.AND UP1, UPT, UR8, URZ, UPT ;  /* 0x000000ff0800728c */ /* 0x000fe2000bf25070 */
[----:B-----5:R-:W-:Y:S01]  /*0480*/  FSETP.NEU.AND P0, PT, R41, RZ, PT ;  /* 0x000000ff2900720b */ /* 0x020fe20003f0d000 */
[----:B------:R-:W-:Y:S02]  /*0490*/  USEL UR4, URZ, 0xffffffff, UP0 ;  /* 0xffffffffff047887 */ /* 0x000fe40008000000 */
[----:B------:R-:W-:-:S10]  /*04a0*/  UISETP.NE.AND.EX UP1, UPT, UR9, URZ, UPT, UP1 ;  /* 0x000000ff0900728c */ /* 0x000fd4000bf25310 */
[----:B------:R-:W-:Y:S01]  /*04b0*/  VOTEU.ANY UP0, P0 ;  /* 0x0000000000ff7886 */ /* 0x000fe20000000100 */
[----:B------:R-:W-:-:S04]  /*04c0*/  @!UP1 USEL UR4, URZ, 0xffffffff, UP0 ;  /* 0xffffffffff049887 */ /* 0x000fc80008000000 */
[----:B------:R-:W-:-:S04]  /*04d0*/  ULOP3.LUT UR4, UR4, 0x1, URZ, 0xc0, !UPT ;  /* 0x0000000104047892 */ /* 0x000fc8000f8ec0ff */
[----:B------:R-:W-:-:S11]  /*04e0*/  UISETP.NE.U32.AND UP3, UPT, UR4, 0x1, UPT ;  /* 0x000000010400788c */ /* 0x000fd6000bf65070 */
.L_x_8:
[----:B-1----:R-:W1:Y:S01]  /*04f0*/  SHFL.IDX PT, R2, R81, RZ, 0x1f ;  /* 0x00001fff51027589 */ /* 0x002e6200000e0000 */
[----:B------:R-:W-:-:S04]  /*0500*/  UISETP.NE.AND UP0, UPT, UR17, 0x2, UPT ;  /* 0x000000021100788c */ /* 0x000fc8000bf05270 */
[----:B------:R-:W-:Y:S01]  /*0510*/  USEL UR43, URZ, 0x1, UP0 ;  /* 0x00000001ff2b7887 */ /* 0x000fe20008000000 */
[----:B-1----:R-:W-:-:S13]  /*0520*/  ISETP.NE.AND P0, PT, R2, RZ, PT ;  /* 0x000000ff0200720c */ /* 0x002fda0003f05270 */
[----:B------:R-:W-:Y:S05]  /*0530*/  @P0 BRA `(.L_x_9) ;  /* 0x0000000000680947 */ /* 0x000fea0003800000 */
[----:B------:R-:W1:Y:S01]  /*0540*/  S2UR UR4, SR_CgaCtaId ;  /* 0x00000000000479c3 */ /* 0x000e620000008800 */
[----:B------:R-:W-:Y:S01]  /*0550*/  UMOV UR5, 0x400 ;  /* 0x0000040000057882 */ /* 0x000fe20000000000 */
[----:B------:R-:W-:Y:S01]  /*0560*/  UMOV UR8, 0x1 ;  /* 0x0000000100087882 */ /* 0x000fe20000000000 */
[----:B------:R-:W-:Y:S01]  /*0570*/  UMOV UR6, 0x2 ;  /* 0x0000000200067882 */ /* 0x000fe20000000000 */
[----:B------:R-:W-:-:S04]  /*0580*/  UIADD3 UR8, UPT, UPT, -UR8, 0x100000, URZ ;  /* 0x0010000008087890 */ /* 0x000fc8000fffe1ff */
[----:B------:R-:W-:Y:S02]  /*0590*/  USHF.L.U32 UR9, UR8, 0xb, URZ ;  /* 0x0000000b08097899 */ /* 0x000fe400080006ff */
[----:B------:R-:W-:Y:S02]  /*05a0*/  USHF.L.U32 UR8, UR8, 0x1, URZ ;  /* 0x0000000108087899 */ /* 0x000fe400080006ff */
[----:B------:R-:W-:-:S04]  /*05b0*/  UIADD3 UR6, UPT, UPT, -UR6, 0x100000, URZ ;  /* 0x0010000006067890 */ /* 0x000fc8000fffe1ff */
[----:B------:R-:W-:Y:S02]  /*05c0*/  USHF.L.U32 UR7, UR6, 0xb, URZ ;  /* 0x0000000b06077899 */ /* 0x000fe400080006ff */
[----:B------:R-:W-:Y:S01]  /*05d0*/  USHF.L.U32 UR6, UR6, 0x1, URZ ;  /* 0x0000000106067899 */ /* 0x000fe200080006ff */
[----:B------:R-:W-:Y:S01]  /*05e0*/  ELECT P0, URZ, PT ;  /* 0x0000000000ff782f */ /* 0x000fe20003800000 */
[----:B-1----:R-:W-:Y:S01]  /*05f0*/  ULEA UR4, UR4, UR5, 0x18 ;  /* 0x0000000504047291 */ /* 0x002fe2000f8ec0ff */
[----:B------:R-:W1:Y:S11]  /*0600*/  FENCE.VIEW.ASYNC.S ;  /* 0x00000000000073c6 */ /* 0x000e760000000000 */
[----:B-1----:R1:W3:Y:S01]  /*0610*/  SYNCS.EXCH.64 URZ, [UR4], UR8 ;  /* 0x0000000804ff75b2 */ /* 0x0022e20008000100 */
[----:B------:R1:W4:Y:S01]  /*0620*/  SYNCS.EXCH.64 URZ, [UR4+0x30], UR6 ;  /* 0x0000300604ff75b2 */ /* 0x0003220008000100 */
[----:B------:R1:W1:Y:S01]  /*0630*/  SYNCS.EXCH.64 URZ, [UR4+0x8], UR8 ;  /* 0x0000080804ff75b2 */ /* 0x0002620008000100 */
        /* <DEDUP_REMOVED lines=9> */
[----:B------:R-:W-:Y:S01]  /*06d0*/  NOP ;  /* 0x0000000000007918 */ /* 0x000fe20000000000 */
.L_x_9:
[----:B------:R-:W2:Y:S01]  /*06e0*/  SHFL.IDX PT, R2, R81, RZ, 0x1f ;  /* 0x00001fff51027589 */ /* 0x000ea200000e0000 */
[----:B------:R-:W-:Y:S01]  /*06f0*/  NOP ;  /* 0x0000000000007918 */ /* 0x000fe20000000000 */
[----:B--2---:R-:W-:-:S13]  /*0700*/  ISETP.NE.AND P0, PT, R2, 0x1, PT ;  /* 0x000000010200780c */ /* 0x004fda0003f05270 */
[----:B------:R-:W-:Y:S05]  /*0710*/  @P0 BRA `(.L_x_10) ;  /* 0x0000000000580947 */ /* 0x000fea0003800000 */
[----:B-1----:R-:W1:Y:S01]  /*0720*/  S2UR UR4, SR_CgaCtaId ;  /* 0x00000000000479c3 */ /* 0x002e620000008800 */
        /* <DEDUP_REMOVED lines=12> */
[----:B-1----:R2:W1:Y:S01]  /*07f0*/  SYNCS.EXCH.64 URZ, [UR4+0x60], UR8 ;  /* 0x0000600804ff75b2 */ /* 0x0024620008000100 */
[----:B------:R2:W1:Y:S01]  /*0800*/  SYNCS.EXCH.64 URZ, [UR4+0x80], UR6 ;  /* 0x0000800604ff75b2 */ /* 0x0004620008000100 */
[----:B------:R2:W1:Y:S01]  /*0810*/  SYNCS.EXCH.64 URZ, [UR4+0x68], UR8 ;  /* 0x0000680804ff75b2 */ /* 0x0004620008000100 */
[----:B------:R2:W1:Y:S01]  /*0820*/  SYNCS.EXCH.64 URZ, [UR4+0x88], UR6 ;  /* 0x0000880604ff75b2 */ /* 0x0004620008000100 */
[----:B------:R2:W1:Y:S01]  /*0830*/  SYNCS.EXCH.64 URZ, [UR4+0x70], UR8 ;  /* 0x0000700804ff75b2 */ /* 0x0004620008000100 */
[----:B------:R2:W1:Y:S01]  /*0840*/  SYNCS.EXCH.64 URZ, [UR4+0x90], UR6 ;  /* 0x0000900604ff75b2 */ /* 0x0004620008000100 */
[----:B------:R2:W1:Y:S01]  /*0850*/  SYNCS.EXCH.64 URZ, [UR4+0x78], UR8 ;  /* 0x0000780804ff75b2 */ /* 0x0004620008000100 */
[----:B------:R2:W1:Y:S02]  /*0860*/  SYNCS.EXCH.64 URZ, [UR4+0x98], UR6 ;  /* 0x0000980604ff75b2 */ /* 0x0004640008000100 */
[----:B--2---:R-:W-:Y:S01]  /*0870*/  NOP ;  /* 0x0000000000007918 */ /* 0x004fe20000000000 */
.L_x_10:
[----:B------:R-:W2:Y:S01]  /*0880*/  SHFL.IDX PT, R2, R81, RZ, 0x1f ;  /* 0x00001fff51027589 */ /* 0x000ea200000e0000 */
[----:B------:R-:W-:Y:S01]  /*0890*/  NOP ;  /* 0x0000000000007918 */ /* 0x000fe20000000000 */
[----:B--2---:R-:W-:-:S13]  /*08a0*/  ISETP.NE.AND P0, PT, R2, 0x3, PT ;  /* 0x000000030200780c */ /* 0x004fda0003f05270 */
[----:B------:R-:W-:Y:S05]  /*08b0*/  @P0 BRA `(.L_x_11) ;  /* 0x0000000000300947 */ /* 0x000fea0003800000 */
[----:B-1----:R-:W1:Y:S01]  /*08c0*/  S2UR UR6, SR_CgaCtaId ;  /* 0x00000000000679c3 */ /* 0x002e620000008800 */
[----:B------:R-:W-:Y:S01]  /*08d0*/  UMOV UR4, 0x400 ;  /* 0x0000040000047882 */ /* 0x000fe20000000000 */
[----:B------:R-:W-:Y:S01]  /*08e0*/  UMOV UR5, 0x20 ;  /* 0x0000002000057882 */ /* 0x000fe20000000000 */
[----:B------:R-:W-:Y:S01]  /*08f0*/  ELECT P0, URZ, PT ;  /* 0x0000000000ff782f */ /* 0x000fe20003800000 */
[----:B-1----:R-:W-:Y:S02]  /*0900*/  ULEA UR6, UR6, UR4, 0x18 ;  /* 0x0000000406067291 */ /* 0x002fe4000f8ec0ff */
[----:B------:R-:W-:-:S04]  /*0910*/  UIADD3 UR4, UPT, UPT, -UR5, 0x100000, URZ ;  /* 0x0010000005047890 */ /* 0x000fc8000fffe1ff */
[----:B------:R-:W-:Y:S02]  /*0920*/  USHF.L.U32 UR5, UR4, 0xb, URZ ;  /* 0x0000000b04057899 */ /* 0x000fe400080006ff */
[----:B------:R-:W-:Y:S01]  /*0930*/  USHF.L.U32 UR4, UR4, 0x1, URZ ;  /* 0x0000000104047899 */ /* 0x000fe200080006ff */
[----:B------:R-:W1:Y:S11]  /*0940*/  FENCE.VIEW.ASYNC.S ;  /* 0x00000000000073c6 */ /* 0x000e760000000000 */
[----:B-1----:R2:W1:Y:S01]  /*0950*/  SYNCS.EXCH.64 URZ, [UR6+0xa0], UR4 ;  /* 0x0000a00406ff75b2 */ /* 0x0024620008000100 */
[----:B------:R2:W1:Y:S02]  /*0960*/  SYNCS.EXCH.64 URZ, [UR6+0xa8], UR4 ;  /* 0x0000a80406ff75b2 */ /* 0x0004640008000100 */
[----:B--2---:R-:W-:Y:S01]  /*0970*/  NOP ;  /* 0x0000000000007918 */ /* 0x004fe20000000000 */
.L_x_11:
[----:B------:R-:W2:Y:S01]  /*0980*/  SHFL.IDX PT, R2, R81, RZ, 0x1f ;  /* 0x00001fff51027589 */ /* 0x000ea200000e0000 */
[----:B------:R-:W-:Y:S01]  /*0990*/  NOP ;  /* 0x0000000000007918 */ /* 0x000fe20000000000 */
[----:B--2---:R-:W-:-:S13]  /*09a0*/  ISETP.NE.AND P0, PT, R2, 0x4, PT ;  /* 0x000000040200780c */ /* 0x004fda0003f05270 */
[----:B------:R-:W-:Y:S05]  /*09b0*/  @P0 BRA `(.L_x_12) ;  /* 0x00000000004c0947 */ /* 0x000fea0003800000 */
[----:B-1----:R-:W1:Y:S01]  /*09c0*/  S2UR UR6, SR_CgaCtaId ;  /* 0x00000000000679c3 */ /* 0x002e620000008800 */
[----:B------:R-:W-:Y:S01]  /*09d0*/  UMOV UR4, 0x1e0 ;  /* 0x000001e000047882 */ /* 0x000fe20000000000 */
[----:B------:R-:W-:Y:S01]  /*09e0*/  UMOV UR5, 0x400 ;  /* 0x0000040000057882 */ /* 0x000fe20000000000 */
[----:B------:R-:W-:Y:S01]  /*09f0*/  USEL UR4, UR4, 0x1a0, UP3 ;  /* 0x000001a004047887 */ /* 0x000fe20009800000 */
[----:B------:R-:W-:Y:S01]  /*0a00*/  UMOV UR8, 0x1 ;  /* 0x0000000100087882 */ /* 0x000fe20000000000 */
[----:B------:R-:W-:Y:S01]  /*0a10*/  ELECT P0, URZ, PT ;  /* 0x0000000000ff782f */ /* 0x000fe20003800000 */
[----:B------:R-:W-:-:S04]  /*0a20*/  UIADD3 UR8, UPT, UPT, -UR8, 0x100000, URZ ;  /* 0x0010000008087890 */ /* 0x000fc8000fffe1ff */
[----:B------:R-:W-:Y:S02]  /*0a30*/  USHF.L.U32 UR9, UR8, 0xb, URZ ;  /* 0x0000000b08097899 */ /* 0x000fe400080006ff */
[----:B------:R-:W-:Y:S02]  /*0a40*/  USHF.L.U32 UR8, UR8, 0x1, URZ ;  /* 0x0000000108087899 */ /* 0x000fe400080006ff */
[----:B-1----:R-:W-:Y:S02]  /*0a50*/  ULEA UR6, UR6, UR5, 0x18 ;  /* 0x0000000506067291 */ /* 0x002fe4000f8ec0ff */
[----:B------:R-:W-:-:S04]  /*0a60*/  UIADD3 UR4, UPT, UPT, -UR4, 0x100000, URZ ;  /* 0x0010000004047890 */ /* 0x000fc8000fffe1ff */
[----:B------:R-:W-:Y:S02]  /*0a70*/  USHF.L.U32 UR5, UR4, 0xb, URZ ;  /* 0x0000000b04057899 */ /* 0x000fe400080006ff */
[----:B------:R-:W-:Y:S01]  /*0a80*/  USHF.L.U32 UR4, UR4, 0x1, URZ ;  /* 0x0000000104047899 */ /* 0x000fe200080006ff */
[----:B------:R-:W1:Y:S03]  /*0a90*/  FENCE.VIEW.ASYNC.S ;  /* 0x00000000000073c6 */ /* 0x000e660000000000 */
[----:B-1----:R2:W1:Y:S08]  /*0aa0*/  SYNCS.EXCH.64 URZ, [UR6+0xb0], UR8 ;  /* 0x0000b00806ff75b2 */ /* 0x0024700008000100 */
[----:B------:R2:W1:Y:S01]  /*0ab0*/  SYNCS.EXCH.64 URZ, [UR6+0xc0], UR4 ;  /* 0x0000c00406ff75b2 */ /* 0x0004620008000100 */
[----:B------:R2:W1:Y:S01]  /*0ac0*/  SYNCS.EXCH.64 URZ, [UR6+0xb8], UR8 ;  /* 0x0000b80806ff75b2 */ /* 0x0004620008000100 */
[----:B------:R2:W1:Y:S02]  /*0ad0*/  SYNCS.EXCH.64 URZ, [UR6+0xc8], UR4 ;  /* 0x0000c80406ff75b2 */ /* 0x0004640008000100 */
[----:B--2---:R-:W-:Y:S01]  /*0ae0*/  NOP ;  /* 0x0000000000007918 */ /* 0x004fe20000000000 */
.L_x_12:
        /* <DEDUP_REMOVED lines=26> */
.L_x_13:
[----:B------:R-:W2:Y:S01]  /*0c90*/  SHFL.IDX PT, R2, R81, RZ, 0x1f ;  /* 0x00001fff51027589 */ /* 0x000ea200000e0000 */
[----:B------:R-:W1:Y:S01]  /*0ca0*/  S2UR UR47, SR_CgaCtaId ;  /* 0x00000000002f79c3 */ /* 0x000e620000008800 */
[----:B------:R-:W-:Y:S01]  /*0cb0*/  NOP ;  /* 0x0000000000007918 */ /* 0x000fe20000000000 */
[----:B--2---:R-:W-:-:S13]  /*0cc0*/  ISETP.NE.AND P0, PT, R2, 0x3, PT ;  /* 0x000000030200780c */ /* 0x004fda0003f05270 */
[----:B-1----:R-:W-:Y:S05]  /*0cd0*/  @P0 BRA `(.L_x_14) ;  /* 0x0000000000340947 */ /* 0x002fea0003800000 */
[----:B------:R-:W-:Y:S01]  /*0ce0*/  UMOV UR4, 0x400 ;  /* 0x0000040000047882 */ /* 0x000fe20000000000 */
[----:B------:R-:W-:Y:S01]  /*0cf0*/  UMOV UR6, 0x20 ;  /* 0x0000002000067882 */ /* 0x000fe20000000000 */
[----:B------:R-:W-:Y:S02]  /*0d00*/  ULEA UR4, UR47, UR4, 0x18 ;  /* 0x000000042f047291 */ /* 0x000fe4000f8ec0ff */
[----:B------:R-:W-:-:S04]  /*0d10*/  UIADD3 UR6, UPT, UPT, -UR6, 0x100000, URZ ;  /* 0x0010000006067890 */ /* 0x000fc8000fffe1ff */
[----:B------:R-:W-:Y:S02]  /*0d20*/  USHF.L.U32 UR7, UR6, 0xb, URZ ;  /* 0x0000000b06077899 */ /* 0x000fe400080006ff */
[----:B------:R-:W-:Y:S01]  /*0d30*/  USHF.L.U32 UR6, UR6, 0x1, URZ ;  /* 0x0000000106067899 */ /* 0x000fe200080006ff */
[----:B------:R-:W-:Y:S01]  /*0d40*/  ELECT P0, URZ, PT ;  /* 0x0000000000ff782f */ /* 0x000fe20003800000 */
[----:B------:R-:W1:Y:S10]  /*0d50*/  FENCE.VIEW.ASYNC.S ;  /* 0x00000000000073c6 */ /* 0x000e740000000000 */
[----:B-1----:R1:W2:Y:S01]  /*0d60*/  SYNCS.EXCH.64 URZ, [UR4+0x110], UR6 ;  /* 0x0001100604ff75b2 */ /* 0x0022a20008000100 */
[----:B------:R1:W1:Y:S01]  /*0d70*/  SYNCS.EXCH.64 URZ, [UR4+0x120], UR6 ;  /* 0x0001200604ff75b2 */ /* 0x0002620008000100 */
[----:B------:R1:W1:Y:S01]  /*0d80*/  SYNCS.EXCH.64 URZ, [UR4+0x118], UR6 ;  /* 0x0001180604ff75b2 */ /* 0x0002620008000100 */
[----:B------:R1:W1:Y:S01]  /*0d90*/  SYNCS.EXCH.64 URZ, [UR4+0x128], UR6 ;  /* 0x0001280604ff75b2 */ /* 0x0002620008000100 */
[----:B------:R-:W-:Y:S01]  /*0da0*/  NOP ;  /* 0x0000000000007918 */ /* 0x000fe20000000000 */
.L_x_14:
[----:B-1----:R-:W1:Y:S01]  /*0db0*/  LDCU UR4, c[0x0][0x36c] ;  /* 0x00006d80ff0477ac */ /* 0x002e620008000800 */
[----:B------:R-:W-:Y:S01]  /*0dc0*/  ISETP.NE.OR P3, PT, R0, 0x2, !P3 ;  /* 0x000000020000780c */ /* 0x000fe20005f65670 */
[----:B------:R-:W-:Y:S01]  /*0dd0*/  NOP ;  /* 0x0000000000007918 */ /* 0x000fe20000000000 */
[----:B------:R-:W-:Y:S01]  /*0de0*/  LOP3.LUT R0, R94, 0x1f, RZ, 0xc0, !PT ;  /* 0x0000001f5e007812 */ /* 0x000fe200078ec0ff */
[----:B------:R-:W-:Y:S02]  /*0df0*/  UISETP.NE.AND UP4, UPT, UR17, URZ, UPT ;  /* 0x000000ff1100728c */ /* 0x000fe4000bf85270 */
[----:B-1----:R-:W-:-:S09]  /*0e00*/  UISETP.EQ.U32.AND UP5, UPT, UR4, 0x1, UPT ;  /* 0x000000010400788c */ /* 0x002fd2000bfa2070 */
[----:B------:R-:W-:Y:S05]  /*0e10*/  BRA.U !UP5, `(.L_x_15) ;  /* 0x000000010d087547 */ /* 0x000fea000b800000 */
[----:B--234-:R-:W-:Y:S01]  /*0e20*/  UCGABAR_ARV ;  /* 0x00000000000079c7 */ /* 0x01cfe20008000000 */
[----:B------:R-:W-:Y:S05]  /*0e30*/  BRA `(.L_x_16) ;  /* 0x0000000000047947 */ /* 0x000fea0003800000 */
.L_x_15:
[----:B--234-:R-:W-:Y:S01]  /*0e40*/  NOP ;  /* 0x0000000000007918 */ /* 0x01cfe20000000000 */
.L_x_16:
[----:B------:R-:W1:Y:S01]  /*0e50*/  S2UR UR7, SR_CTAID.X ;  /* 0x00000000000779c3 */ /* 0x000e620000002500 */
[----:B------:R-:W-:-:S05]  /*0e60*/  CS2R.32 R82, SR_CgaSize ;  /* 0x0000000000527805 */ /* 0x000fca0000008a00 */
[----:B------:R-:W-:-:S05]  /*0e70*/  IMAD R82, R82, -0xa0, RZ ;  /* 0xffffff6052527824 */ /* 0x000fca00078e02ff */
[----:B------:R-:W-:-:S14]  /*0e80*/  R2UR UR5, R82 ;  /* 0x00000000520572ca */ /* 0x000fdc00000e0000 */
[----:B------:R-:W2:Y:S01]  /*0e90*/  LDCU UR5, c[0x0][UR5+0x2b0] ;  /* 0x00005600050577ac */ /* 0x000ea20008000800 */
[----:B------:R-:W-:-:S05]  /*0ea0*/  CS2R.32 R82, SR_CgaSize ;  /* 0x0000000000527805 */ /* 0x000fca0000008a00 */
[----:B------:R-:W-:-:S05]  /*0eb0*/  IMAD R82, R82, -0xa0, RZ ;  /* 0xffffff6052527824 */ /* 0x000fca00078e02ff */
[----:B------:R-:W-:-:S14]  /*0ec0*/  R2UR UR4, R82 ;  /* 0x00000000520472ca */ /* 0x000fdc00000e0000 */
[----:B------:R-:W3:Y:S01]  /*0ed0*/  LDCU UR4, c[0x0][UR4+0x2b4] ;  /* 0x00005680040477ac */ /* 0x000ee20008000800 */
[----:B------:R-:W4:Y:S01]  /*0ee0*/  S2UR UR8, SR_CTAID.Y ;  /* 0x00000000000879c3 */ /* 0x000f220000002600 */
[----:B------:R-:W-:-:S05]  /*0ef0*/  CS2R.32 R82, SR_CgaSize ;  /* 0x0000000000527805 */ /* 0x000fca0000008a00 */
[----:B------:R-:W-:-:S05]  /*0f00*/  IMAD R82, R82, -0xa0, RZ ;  /* 0xffffff6052527824 */ /* 0x000fca00078e02ff */
[----:B------:R-:W-:-:S14]  /*0f10*/  R2UR UR9, R82 ;  /* 0x00000000520972ca */ /* 0x000fdc00000e0000 */
[----:B------:R-:W3:Y:S01]  /*0f20*/  LDCU UR9, c[0x0][UR9+0x2a0] ;  /* 0x00005400090977ac */ /* 0x000ee20008000800 */
[----:B------:R-:W3:Y:S01]  /*0f30*/  LDCU UR21, c[0x0][0xb24] ;  /* 0x00016480ff1577ac */ /* 0x000ee20008000800 */
[----:B------:R-:W1:Y:S01]  /*0f40*/  S2UR UR36, SR_CTAID.Z ;  /* 0x00000000002479c3 */ /* 0x000e620000002700 */
[----:B------:R-:W-:-:S05]  /*0f50*/  CS2R.32 R82, SR_CgaSize ;  /* 0x0000000000527805 */ /* 0x000fca0000008a00 */
[----:B------:R-:W-:-:S05]  /*0f60*/  IMAD R82, R82, -0xa0, RZ ;  /* 0xffffff6052527824 */ /* 0x000fca00078e02ff */
[----:B------:R-:W-:-:S14]  /*0f70*/  R2UR UR63, R82 ;  /* 0x00000000523f72ca */ /* 0x000fdc00000e0000 */
[----:B------:R-:W3:Y:S01]  /*0f80*/  LDCU UR63, c[0x0][UR63+0x2a4] ;  /* 0x000054803f3f77ac */ /* 0x000ee20008000800 */
[----:B------:R-:W3:Y:S01]  /*0f90*/  LDCU UR42, c[0x0][0xb24] ;  /* 0x00016480ff2a77ac */ /* 0x000ee20008000800 */
[----:B-1----:R-:W-:Y:S01]  /*0fa0*/  I2FP.F32.U32 R3, UR7 ;  /* 0x0000000700037c45 */ /* 0x002fe20008201000 */
[----:B------:R-:W1:Y:S04]  /*0fb0*/  LDCU UR28, c[0x0][0xb30] ;  /* 0x00016600ff1c77ac */ /* 0x000e680008000800 */
[----:B--2---:R-:W-:Y:S01]  /*0fc0*/  FMUL R3, R3, UR5 ;  /* 0x0000000503037c20 */ /* 0x004fe20008400000 */
[----:B------:R-:W-:Y:S01]  /*0fd0*/  USHF.L.U32 UR26, UR47, 0xc, URZ ;  /* 0x0000000c2f1a7899 */ /* 0x000fe200080006ff */
[----:B----4-:R-:W-:Y:S01]  /*0fe0*/  I2FP.F32.U32 R2, UR8 ;  /* 0x0000000800027c45 */ /* 0x010fe20008201000 */
[----:B---3--:R-:W-:-:S03]  /*0ff0*/  UISETP.GE.AND UP2, UPT, UR21, 0x1, UPT ;  /* 0x000000011500788c */ /* 0x008fc6000bf46270 */
[----:B------:R-:W2:Y:S01]  /*1000*/  F2I.U32.TRUNC.NTZ R3, R3 ;  /* 0x0000000300037305 */ /* 0x000ea2000020f000 */
[----:B------:R-:W-:Y:S01]  /*1010*/  UMOV UR16, UR7 ;  /* 0x0000000700107c82 */ /* 0x000fe20008000000 */
[----:B------:R-:W-:Y:S01]  /*1020*/  FMUL R2, R2, UR4 ;  /* 0x0000000402027c20 */ /* 0x000fe20008400000 */
[----:B------:R-:W-:-:S05]  /*1030*/  UMOV UR20, UR8 ;  /* 0x0000000800147c82 */ /* 0x000fca0008000000 */
[----:B------:R-:W3:Y:S01]  /*1040*/  F2I.U32.TRUNC.NTZ R2, R2 ;  /* 0x0000000200027305 */ /* 0x000ee2000020f000 */
[----:B--2---:R-:W-:Y:S02]  /*1050*/  R2UR UR4, R3 ;  /* 0x00000000030472ca */ /* 0x004fe400000e0000 */
[----:B---3--:R-:W-:Y:S02]  /*1060*/  R2UR UR6, R2 ;  /* 0x00000000020672ca */ /* 0x008fe400000e0000 */
[----:B------:R-:W-:-:S09]  /*1070*/  PRMT R2, RZ, 0x7610, R2 ;  /* 0x00007610ff027816 */ /* 0x000fd20000000002 */
[----:B------:R-:W-:-:S04]  /*1080*/  UIADD3 UR5, UPT, UPT, -UR4, URZ, URZ ;  /* 0x000000ff04057290 */ /* 0x000fc8000fffe1ff */
[----:B------:R-:W-:Y:S02]  /*1090*/  UIMAD UR5, UR9, UR5, UR7 ;  /* 0x00000005090572a4 */ /* 0x000fe4000f8e0207 */
[----:B------:R-:W-:-:S04]  /*10a0*/  UIADD3 UR4, UPT, UPT, -UR6, URZ, URZ ;  /* 0x000000ff06047290 */ /* 0x000fc8000fffe1ff */
[----:B------:R-:W-:Y:S01]  /*10b0*/  IMAD.U32 R82, RZ, RZ, UR5 ;  /* 0x00000005ff527e24 */ /* 0x000fe2000f8e00ff */
[----:B------:R-:W-:Y:S01]  /*10c0*/  UIMAD UR63, UR63, UR4, UR8 ;  /* 0x000000043f3f72a4 */ /* 0x000fe2000f8e0208 */
[----:B-1----:R-:W-:Y:S11]  /*10d0*/  BRA.U UP4, `(.L_x_17) ;  /* 0x0000000104287547 */ /* 0x002ff6000b800000 */
[----:B------:R-:W-:Y:S01]  /*10e0*/  R2UR UR4, R82 ;  /* 0x00000000520472ca */ /* 0x000fe200000e0000 */
[----:B------:R-:W-:Y:S02]  /*10f0*/  UISETP.NE.AND UP0, UPT, UR63, URZ, UPT ;  /* 0x000000ff3f00728c */ /* 0x000fe4000bf05270 */
[----:B------:R-:W-:-:S10]  /*1100*/  UISETP.NE.AND UP1, UPT, UR63, 0x1, UPT ;  /* 0x000000013f00788c */ /* 0x000fd4000bf25270 */
[----:B------:R-:W-:-:S04]  /*1110*/  UISETP.EQ.OR UP0, UPT, UR4, URZ, !UP0 ;  /* 0x000000ff0400728c */ /* 0x000fc8000c702670 */
[----:B------:R-:W-:Y:S02]  /*1120*/  USEL UR5, URZ, 0x1, !UP0 ;  /* 0x00000001ff057887 */ /* 0x000fe4000c000000 */
[----:B------:R-:W-:Y:S02]  /*1130*/  UISETP.NE.AND UP0, UPT, UR4, URZ, UPT ;  /* 0x000000ff0400728c */ /* 0x000fe4000bf05270 */
[----:B------:R-:W-:-:S04]  /*1140*/  USEL UR4, URZ, 0x2, UP1 ;  /* 0x00000002ff047887 */ /* 0x000fc80008800000 */
[----:B------:R-:W-:-:S04]  /*1150*/  USEL UR4, UR4, 0x2, UP0 ;  /* 0x0000000204047887 */ /* 0x000fc80008000000 */
[----:B------:R-:W-:-:S06]  /*1160*/  UIADD3 UR4, UPT, UPT, UR5, UR4, URZ ;  /* 0x0000000405047290 */ /* 0x000fcc000fffe0ff */
[----:B------:R-:W-:Y:S02]  /*1170*/  MOV R2, UR4 ;  /* 0x0000000400027c02 */ /* 0x000fe40008000f00 */
.L_x_17:
[----:B------:R-:W-:Y:S05]  /*1180*/  BRA.U !UP2, `(.L_x_18) ;  /* 0x000000010ad47547 */ /* 0x000fea000b800000 */
[----:B------:R-:W1:Y:S01]  /*1190*/  LDCU.128 UR12, c[0x0][0xb10] ;  /* 0x00016200ff0c77ac */ /* 0x000e620008000c00 */
[----:B------:R-:W2:Y:S01]  /*11a0*/  LDCU UR6, c[0x0][0x370] ;  /* 0x00006e00ff0677ac */ /* 0x000ea20008000800 */
[----:B------:R-:W3:Y:S01]  /*11b0*/  LDCU UR5, c[0x0][0x374] ;  /* 0x00006e80ff0577ac */ /* 0x000ee20008000800 */
[----:B------:R-:W4:Y:S01]  /*11c0*/  LDCU UR27, c[0x0][0xb0c] ;  /* 0x00016180ff1b77ac */ /* 0x000f220008000800 */
[----:B------:R-:W4:Y:S01]  /*11d0*/  LDCU UR4, c[0x0][0xb20] ;  /* 0x00016400ff0477ac */ /* 0x000f220008000800 */
[----:B------:R-:W4:Y:S01]  /*11e0*/  LDCU.64 UR8, c[0x0][0xb28] ;  /* 0x00016500ff0877ac */ /* 0x000f220008000a00 */
[----:B-1----:R-:W-:Y:S02]  /*11f0*/  UISETP.NE.AND UP0, UPT, UR14, 0x1, UPT ;  /* 0x000000010e00788c */ /* 0x002fe4000bf05270 */
[----:B---3--:R-:W-:Y:S02]  /*1200*/  UIMAD.WIDE.U32 UR10, UR5, UR15, URZ ;  /* 0x0000000f050a72a5 */ /* 0x008fe4000f8e00ff */
[----:B--2---:R-:W-:-:S02]  /*1210*/  UIMAD.WIDE.U32 UR22, UR6, UR12, URZ ;  /* 0x0000000c061672a5 */ /* 0x004fc4000f8e00ff */
[----:B----4-:R-:W-:Y:S02]  /*1220*/  UISETP.NE.AND UP1, UPT, UR27, 0x1, UPT ;  /* 0x000000011b00788c */ /* 0x010fe4000bf25270 */
[----:B------:R-:W-:Y:S01]  /*1230*/  UISETP.NE.AND UP2, UPT, UR21, 0x1, UPT ;  /* 0x000000011500788c */ /* 0x000fe2000bf45270 */
[----:B------:R-:W-:Y:S02]  /*1240*/  UMOV UR10, UR11 ;  /* 0x0000000b000a7c82 */ /* 0x000fe40008000000 */
[----:B------:R-:W-:Y:S01]  /*1250*/  UMOV UR22, UR23 ;  /* 0x0000001700167c82 */ /* 0x000fe20008000000 */
[----:B------:R-:W-:Y:S02]  /*1260*/  @UP0 USHF.R.U32.HI UR5, URZ, UR4, UR10 ;  /* 0x00000004ff050299 */ /* 0x000fe4000801160a */
[----:B------:R-:W-:Y:S02]  /*1270*/  UIMAD.WIDE.U32 UR24, UR20, UR15, URZ ;  /* 0x0000000f141872a5 */ /* 0x000fe4000f8e00ff */
[----:B------:R-:W-:-:S02]  /*1280*/  UIMAD.WIDE.U32 UR10, UR5, UR8, URZ ;  /* 0x00000008050a72a5 */ /* 0x000fc4000f8e00ff */
[----:B------:R-:W-:Y:S02]  /*1290*/  @UP1 USHF.R.U32.HI UR6, URZ, UR13, UR22 ;  /* 0x0000000dff061299 */ /* 0x000fe40008011616 */
[----:B------:R-:W-:Y:S02]  /*12a0*/  UIMAD.WIDE.U32 UR18, UR16, UR12, URZ ;  /* 0x0000000c101272a5 */ /* 0x000fe4000f8e00ff */
[----:B------:R-:W-:Y:S01]  /*12b0*/  UIMAD.WIDE.U32 UR22, UR6, UR8, URZ ;  /* 0x00000008061672a5 */ /* 0x000fe2000f8e00ff */
[----:B------:R-:W-:Y:S01]  /*12c0*/  UMOV UR24, UR25 ;  /* 0x0000001900187c82 */ /* 0x000fe20008000000 */
[----:B------:R-:W-:Y:S01]  /*12d0*/  UMOV UR10, UR11 ;  /* 0x0000000b000a7c82 */ /* 0x000fe20008000000 */
[----:B------:R-:W-:Y:S02]  /*12e0*/  USHF.R.U32.HI UR24, URZ, UR4, UR24 ;  /* 0x00000004ff187299 */ /* 0x000fe40008011618 */
[----:B------:R-:W-:Y:S02]  /*12f0*/  @UP2 USHF.R.U32.HI UR5, URZ, UR9, UR10 ;  /* 0x00000009ff052299 */ /* 0x000fe4000801160a */
[----:B------:R-:W-:Y:S01]  /*1300*/  UMOV UR7, UR23 ;  /* 0x0000001700077c82 */ /* 0x000fe20008000000 */
[----:B------:R-:W-:Y:S01]  /*1310*/  UMOV UR18, UR19 ;  /* 0x0000001300127c82 */ /* 0x000fe20008000000 */
[----:B------:R-:W-:-:S02]  /*1320*/  @UP2 USHF.R.U32.HI UR6, URZ, UR9, UR7 ;  /* 0x00000009ff062299 */ /* 0x000fc40008011607 */
[----:B------:R-:W-:Y:S02]  /*1330*/  USHF.R.U32.HI UR13, URZ, UR13, UR18 ;  /* 0x0000000dff0d7299 */ /* 0x000fe40008011612 */
[----:B------:R-:W-:Y:S02]  /*1340*/  USEL UR4, UR20, UR24, !UP0 ;  /* 0x0000001814047287 */ /* 0x000fe4000c000000 */
[----:B------:R-:W-:Y:S02]  /*1350*/  UIMAD UR7, UR5, UR21, URZ ;  /* 0x00000015050772a4 */ /* 0x000fe4000f8e02ff */
[----:B------:R-:W-:Y:S02]  /*1360*/  USEL UR5, UR16, UR13, !UP1 ;  /* 0x0000000d10057287 */ /* 0x000fe4000c800000 */
[----:B------:R-:W-:Y:S02]  /*1370*/  UIMAD UR12, UR6, UR21, URZ ;  /* 0x00000015060c72a4 */ /* 0x000fe4000f8e02ff */
[----:B------:R-:W-:-:S02]  /*1380*/  UISETP.GE.AND UP0, UPT, UR4, UR7, UPT ;  /* 0x000000070400728c */ /* 0x000fc4000bf06270 */
[----:B------:R-:W-:Y:S02]  /*1390*/  UIMAD.WIDE.U32 UR10, UR4, UR8, URZ ;  /* 0x00000008040a72a5 */ /* 0x000fe4000f8e00ff */
[----:B------:R-:W-:Y:S02]  /*13a0*/  UISETP.GE.OR UP0, UPT, UR5, UR12, UP0 ;  /* 0x0000000c0500728c */ /* 0x000fe40008706670 */
[----:B------:R-:W-:Y:S02]  /*13b0*/  UIMAD.WIDE.U32 UR12, UR5, UR8, URZ ;  /* 0x00000008050c72a5 */ /* 0x000fe4000f8e00ff */
[----:B------:R-:W-:Y:S01]  /*13c0*/  UIADD3 UR10, UPT, UPT, -UR4, URZ, URZ ;  /* 0x000000ff040a7290 */ /* 0x000fe2000fffe1ff */
[----:B------:R-:W-:Y:S01]  /*13d0*/  UMOV UR8, UR11 ;  /* 0x0000000b00087c82 */ /* 0x000fe20008000000 */
[----:B------:R-:W-:Y:S02]  /*13e0*/  UIADD3 UR11, UPT, UPT, -UR5, URZ, URZ ;  /* 0x000000ff050b7290 */ /* 0x000fe4000fffe1ff */
[----:B------:R-:W-:-:S03]  /*13f0*/  USHF.R.U32.HI UR8, URZ, UR9, UR8 ;  /* 0x00000009ff087299 */ /* 0x000fc60008011608 */
[----:B------:R-:W-:Y:S01]  /*1400*/  @!UP0 UMOV UR7, UR13 ;  /* 0x0000000d00078c82 */ /* 0x000fe20008000000 */
[----:B------:R-:W-:Y:S02]  /*1410*/  UIMAD UR20, UR14, UR10, UR20 ;  /* 0x0000000a0e1472a4 */ /* 0x000fe4000f8e0214 */
[----:B------:R-:W-:Y:S02]  /*1420*/  USEL UR8, UR4, UR8, !UP2 ;  /* 0x0000000804087287 */ /* 0x000fe4000d000000 */
[----:B------:R-:W-:Y:S02]  /*1430*/  @!UP0 USHF.R.U32.HI UR7, URZ, UR9, UR7 ;  /* 0x00000009ff078299 */ /* 0x000fe40008011607 */
[----:B------:R-:W-:Y:S02]  /*1440*/  UIADD3 UR9, UPT, UPT, -UR8, URZ, URZ ;  /* 0x000000ff08097290 */ /* 0x000fe4000fffe1ff */
[----:B------:R-:W-:Y:S02]  /*1450*/  @!UP0 USEL UR7, UR5, UR7, !UP2 ;  /* 0x0000000705078287 */ /* 0x000fe4000d000000 */
[----:B------:R-:W-:-:S02]  /*1460*/  UIMAD UR9, UR21, UR9, UR4 ;  /* 0x00000009150972a4 */ /* 0x000fc4000f8e0204 */
[----:B------:R-:W-:Y:S02]  /*1470*/  @!UP0 UIADD3 UR8, UPT, UPT, UR8, -UR7, URZ ;  /* 0x8000000708088290 */ /* 0x000fe4000fffe0ff */
[----:B------:R-:W-:Y:S02]  /*1480*/  @!UP0 UIMAD UR6, UR9, UR6, UR7 ;  /* 0x00000006090682a4 */ /* 0x000fe4000f8e0207 */
[----:B------:R-:W-:Y:S02]  /*1490*/  @!UP0 UIMAD UR4, UR8, UR21, UR5 ;  /* 0x00000015080482a4 */ /* 0x000fe4000f8e0205 */
[----:B------:R-:W-:Y:S02]  /*14a0*/  UIMAD UR16, UR27, UR11, UR16 ;  /* 0x0000000b1b1072a4 */ /* 0x000fe4000f8e0210 */
[----:B------:R-:W-:Y:S01]  /*14b0*/  UIMAD UR20, UR4, UR14, UR20 ;  /* 0x0000000e041472a4 */ /* 0x000fe2000f8e0214 */
[----:B------:R-:W-:Y:S02]  /*14c0*/  @!UP0 UMOV UR5, UR6 ;  /* 0x0000000600058c82 */ /* 0x000fe40008000000 */
[----:B------:R-:W-:-:S12]  /*14d0*/  UIMAD UR16, UR5, UR27, UR16 ;  /* 0x0000001b051072a4 */ /* 0x000fd8000f8e0210 */
.L_x_18:
[----:B------:R-:W-:Y:S02]  /*14e0*/  UISETP.NE.AND UP1, UPT, UR28, 0x1, UPT ;  /* 0x000000011c00788c */ /* 0x000fe4000bf25270 */
[----:B------:R-:W-:Y:S02]  /*14f0*/  UISETP.NE.AND UP0, UPT, UR17, 0x2, UPT ;  /* 0x000000021100788c */ /* 0x000fe4000bf05270 */
[----:B------:R-:W-:-:S05]  /*1500*/  ULOP3.LUT UR21, UR26, 0x1000, URZ, 0xc0, !UPT ;  /* 0x000010001a157892 */ /* 0x000fca000f8ec0ff */
[----:B------:R-:W-:Y:S07]  /*1510*/  BRA.U UP1, `(.L_x_19) ;  /* 0x0000000101447547 */ /* 0x000fee000b800000 */
[----:B------:R-:W1:Y:S01]  /*1520*/  LDCU.128 UR8, c[0x0][0xb10] ;  /* 0x00016200ff0877ac */ /* 0x000e620008000c00 */
[----:B------:R-:W2:Y:S01]  /*1530*/  LDCU UR12, c[0x0][0xb0c] ;  /* 0x00016180ff0c77ac */ /* 0x000ea20008000800 */
[----:B------:R-:W3:Y:S01]  /*1540*/  LDCU UR13, c[0x0][0xb20] ;  /* 0x00016400ff0d77ac */ /* 0x000ee20008000800 */
[----:B-1----:R-:W-:Y:S02]  /*1550*/  UIMAD.WIDE.U32 UR6, UR16, UR8, URZ ;  /* 0x00000008100672a5 */ /* 0x002fe4000f8e00ff */
[----:B------:R-:W-:Y:S02]  /*1560*/  UIMAD.WIDE.U32 UR4, UR20, UR11, URZ ;  /* 0x0000000b140472a5 */ /* 0x000fe4000f8e00ff */
[----:B--2---:R-:W-:Y:S02]  /*1570*/  UISETP.NE.AND UP2, UPT, UR12, 0x1, UPT ;  /* 0x000000010c00788c */ /* 0x004fe4000bf45270 */
[----:B------:R-:W-:Y:S01]  /*1580*/  UISETP.NE.AND UP1, UPT, UR10, 0x1, UPT ;  /* 0x000000010a00788c */ /* 0x000fe2000bf25270 */
[----:B------:R-:W-:-:S02]  /*1590*/  UMOV UR6, UR7 ;  /* 0x0000000700067c82 */ /* 0x000fc40008000000 */
[----:B------:R-:W-:Y:S01]  /*15a0*/  UMOV UR4, UR5 ;  /* 0x0000000500047c82 */ /* 0x000fe20008000000 */
[----:B------:R-:W-:Y:S02]  /*15b0*/  USHF.R.U32.HI UR6, URZ, UR9, UR6 ;  /* 0x00000009ff067299 */ /* 0x000fe40008011606 */
[----:B---3--:R-:W-:Y:S02]  /*15c0*/  USHF.R.U32.HI UR4, URZ, UR13, UR4 ;  /* 0x0000000dff047299 */ /* 0x008fe40008011604 */
[----:B------:R-:W-:Y:S02]  /*15d0*/  USEL UR5, UR16, UR6, !UP2 ;  /* 0x0000000610057287 */ /* 0x000fe4000d000000 */
[----:B------:R-:W-:-:S04]  /*15e0*/  USEL UR4, UR20, UR4, !UP1 ;  /* 0x0000000414047287 */ /* 0x000fc8000c800000 */
[----:B------:R-:W-:Y:S02]  /*15f0*/  UIADD3 UR6, UPT, UPT, UR5, -UR4, URZ ;  /* 0x8000000405067290 */ /* 0x000fe4000fffe0ff */
[----:B------:R-:W-:Y:S02]  /*1600*/  UIADD3 UR4, UPT, UPT, -UR5, UR4, URZ ;  /* 0x0000000405047290 */ /* 0x000fe4000fffe1ff */
[----:B------:R-:W-:Y:S02]  /*1610*/  UIMAD UR20, UR6, UR10, UR20 ;  /* 0x0000000a061472a4 */ /* 0x000fe4000f8e0214 */
[----:B------:R-:W-:-:S12]  /*1620*/  UIMAD UR16, UR4, UR12, UR16 ;  /* 0x0000000c041072a4 */ /* 0x000fd8000f8e0210 */
.L_x_19:
[----:B------:R-:W-:Y:S05]  /*1630*/  BRA.U !UP5, `(.L_x_20) ;  /* 0x000000010d0c7547 */ /* 0x000fea000b800000 */
[----:B------:R-:W-:Y:S01]  /*1640*/  UCGABAR_WAIT ;  /* 0x0000000000007dc7 */ /* 0x000fe20008000000 */
[----:B------:R-:W-:Y:S01]  /*1650*/  CCTL.IVALL ;  /* 0x00000000ff00798f */ /* 0x000fe20002000000 */
[----:B------:R-:W-:Y:S05]  /*1660*/  BRA `(.L_x_21) ;  /* 0x0000000000047947 */ /* 0x000fea0003800000 */
.L_x_20:
[----:B------:R-:W-:Y:S06]  /*1670*/  BAR.SYNC.DEFER_BLOCKING 0x0 ;  /* 0x0000000000007b1d */ /* 0x000fec0000010000 */
.L_x_21:
[----:B------:R-:W-:Y:S05]  /*1680*/  BRA.U UP0, `(.L_x_22) ;  /* 0x0000001500087547 */ /* 0x000fea000b800000 */
[----:B------:R-:W1:Y:S01]  /*1690*/  LDCU UR6, c[0x0][0x38c] ;  /* 0x00007180ff0677ac */ /* 0x000e620008000800 */
[----:B------:R-:W-:Y:S01]  /*16a0*/  PLOP3.LUT P1, PT, PT, PT, UP3, 0x80, 0x8 ;  /* 0x000000000008781c */ /* 0x000fe20003f2f038 */
[----:B------:R-:W-:Y:S01]  /*16b0*/  IMAD.MOV.U32 R12, RZ, RZ, 0x1 ;  /* 0x00000001ff0c7424 */ /* 0x000fe200078e00ff */
[----:B------:R-:W-:Y:S01]  /*16c0*/  ISETP.EQ.OR P2, PT, R0, RZ, P3 ;  /* 0x000000ff0000720c */ /* 0x000fe20001f42670 */
[----:B------:R-:W-:Y:S01]  /*16d0*/  UISETP.NE.AND UP1, UPT, UR17, URZ, UPT ;  /* 0x000000ff1100728c */ /* 0x000fe2000bf25270 */
[----:B------:R-:W-:Y:S02]  /*16e0*/  PLOP3.LUT P1, PT, P1, PT, PT, 0x8, 0x80 ;  /* 0x000000000080781c */ /* 0x000fe40000f2e170 */
[----:B------:R-:W-:Y:S01]  /*16f0*/  CS2R R10, SRZ ;  /* 0x00000000000a7805 */ /* 0x000fe2000001ff00 */
[----:B------:R-:W-:Y:S01]  /*1700*/  IMAD.MOV.U32 R9, RZ, RZ, RZ ;  /* 0x000000ffff097224 */ /* 0x000fe200078e00ff */
[----:B------:R-:W2:Y:S01]  /*1710*/  LDCU UR39, c[0x0][0x370] ;  /* 0x00006e00ff2777ac */ /* 0x000ea20008000800 */
[----:B------:R-:W-:Y:S01]  /*1720*/  IMAD.MOV.U32 R8, RZ, RZ, 0x1 ;  /* 0x00000001ff087424 */ /* 0x000fe200078e00ff */
[----:B------:R-:W-:Y:S01]  /*1730*/  USEL UR25, UR43, 0x2, UP1 ;  /* 0x000000022b197887 */ /* 0x000fe20008800000 */
[----:B------:R-:W3:Y:S01]  /*1740*/  LDCU.64 UR28, c[0x0][0x348] ;  /* 0x00006900ff1c77ac */ /* 0x000ee20008000a00 */
[----:B-1----:R-:W-:-:S02]  /*1750*/  UIADD3 UR5, UPT, UPT, UR6, 0x3f, URZ ;  /* 0x0000003f06057890 */ /* 0x002fc4000fffe0ff */
[----:B------:R-:W-:Y:S02]  /*1760*/  USHF.R.U32.HI UR44, URZ, 0x6, UR21 ;  /* 0x00000006ff2c7899 */ /* 0x000fe40008011615 */
[----:B------:R-:W-:Y:S02]  /*1770*/  USHF.R.S32.HI UR4, URZ, 0x1f, UR5 ;  /* 0x0000001fff047899 */ /* 0x000fe40008011405 */
[----:B------:R-:W-:Y:S02]  /*1780*/  UIADD3 UR45, UPT, UPT, UR6, 0x7e, URZ ;  /* 0x0000007e062d7890 */ /* 0x000fe4000fffe0ff */
[----:B------:R-:W-:Y:S01]  /*1790*/  ULEA.HI UR4, UR4, UR5, URZ, 0x6 ;  /* 0x0000000504047291 */ /* 0x000fe2000f8f30ff */
[----:B------:R-:W1:Y:S03]  /*17a0*/  LDCU UR38, c[0x0][0x374] ;  /* 0x00006e80ff2677ac */ /* 0x000e660008000800 */
[----:B------:R-:W-:-:S02]  /*17b0*/  USHF.R.S32.HI UR41, URZ, 0x6, UR4 ;  /* 0x00000006ff297899 */ /* 0x000fc40008011404 */
[----:B------:R-:W-:Y:S02]  /*17c0*/  UIADD3 UR4, UPT, UPT, UR6, -0x1, URZ ;  /* 0xffffffff06047890 */ /* 0x000fe4000fffe0ff */
[----:B------:R-:W-:Y:S02]  /*17d0*/  UISETP.LT.U32.AND UP0, UPT, UR41, 0x6, UPT ;  /* 0x000000062900788c */ /* 0x000fe4000bf01070 */
[----:B------:R-:W-:Y:S02]  /*17e0*/  UISETP.GE.U32.AND UP2, UPT, UR4, -0x7f, UPT ;  /* 0xffffff810400788c */ /* 0x000fe4000bf46070 */
[----:B------:R-:W-:Y:S01]  /*17f0*/  USEL UR40, UR41, 0x6, UP0 ;  /* 0x0000000629287887 */ /* 0x000fe20008000000 */
[----:B------:R-:W-:-:S03]  /*1800*/  UMOV UR5, URZ ;  /* 0x000000ff00057c82 */ /* 0x000fc60008000000 */
[----:B------:R-:W-:Y:S02]  /*1810*/  UIADD3 UR24, UPT, UPT, UR40, -0x1, URZ ;  /* 0xffffffff28187890 */ /* 0x000fe4000fffe0ff */
[----:B------:R-:W-:-:S03]  /*1820*/  UIADD3 UR43, UPT, UPT, UR41, -UR40, URZ ;  /* 0x80000028292b7290 */ /* 0x000fc6000fffe0ff */
[----:B------:R-:W-:-:S04]  /*1830*/  @UP2 UIADD3 UR24, UPT, UPT, UR40, URZ, URZ ;  /* 0x000000ff28182290 */ /* 0x000fc8000fffe0ff */
[----:B-123--:R-:W-:-:S12]  /*1840*/  UIADD3 UR24, UPT, UPT, UR24, 0x1, URZ ;  /* 0x0000000118187890 */ /* 0x00efd8000fffe0ff */
.L_x_42:
[----:B------:R-:W-:Y:S01]  /*1850*/  UISETP.NE.AND UP0, UPT, UR47, URZ, UPT ;  /* 0x000000ff2f00728c */ /* 0x000fe2000bf05270 */
[----:B-1----:R-:W1:Y:S08]  /*1860*/  S2UR UR47, SR_CgaCtaId ;  /* 0x00000000002f79c3 */ /* 0x002e700000008800 */
[----:B------:R-:W-:Y:S05]  /*1870*/  BRA.U UP0, `(.L_x_23) ;  /* 0x0000000100347547 */ /* 0x000fea000b800000 */
[----:B------:R-:W2:Y:S01]  /*1880*/  S2R R0, SR_CgaCtaId ;  /* 0x0000000000007919 */ /* 0x000ea20000008800 */
[----:B------:R-:W-:Y:S02]  /*1890*/  MOV R3, 0x400 ;  /* 0x0000040000037802 */ /* 0x000fe40000000f00 */
[----:B------:R-:W-:Y:S02]  /*18a0*/  SHF.L.U32 R2, R8, 0x1f, RZ ;  /* 0x0000001f08027819 */ /* 0x000fe400000006ff */
[----:B--2---:R-:W-:-:S05]  /*18b0*/  LEA R0, R0, R3, 0x18 ;  /* 0x0000000300007211 */ /* 0x004fca00078ec0ff */
[----:B------:R-:W-:-:S04]  /*18c0*/  IMAD R3, R9, 0x8, R0 ;  /* 0x0000000809037824 */ /* 0x000fc800078e0200 */
[----:B------:R-:W2:Y:S02]  /*18d0*/  SYNCS.PHASECHK.TRANS64.TRYWAIT P0, [R3+URZ+0x120], R2 ;  /* 0x00012002030075a7 */ /* 0x000ea400080011ff */
[----:B--2---:R-:W-:Y:S05]  /*18e0*/  @!P0 BRA `(.L_x_24) ;  /* 0x0000007c00148947 */ /* 0x004fea0003800000 */
.L_x_140:
[----:B------:R-:W-:Y:S01]  /*18f0*/  VIADD R9, R9, 0x1 ;  /* 0x0000000109097836 */ /* 0x000fe20000000000 */
[----:B------:R2:W-:Y:S04]  /*1900*/  SYNCS.ARRIVE.TRANS64.A1T0 RZ, [R3+URZ+0x110], RZ ;  /* 0x000110ff03ff79a7 */ /* 0x0005e800081000ff */
[----:B------:R-:W-:-:S04]  /*1910*/  ISETP.NE.AND P0, PT, R9, 0x2, PT ;  /* 0x000000020900780c */ /* 0x000fc80003f05270 */
[----:B------:R-:W-:Y:S02]  /*1920*/  SEL R9, R9, RZ, P0 ;  /* 0x000000ff09097207 */ /* 0x000fe40000000000 */
[----:B--2---:R-:W-:-:S04]  /*1930*/  SEL R3, RZ, 0x1, P0 ;  /* 0x00000001ff037807 */ /* 0x004fc80000000000 */
[----:B------:R-:W-:-:S07]  /*1940*/  LOP3.LUT R8, R8, R3, RZ, 0x3c, !PT ;  /* 0x0000000308087212 */ /* 0x000fce00078e3cff */
.L_x_23:
[----:B------:R-:W-:Y:S01]  /*1950*/  UMOV UR6, 0x400 ;  /* 0x0000040000067882 */ /* 0x000fe20000000000 */
[----:B------:R-:W-:Y:S01]  /*1960*/  SHF.L.U32 R0, R12, 0x1f, RZ ;  /* 0x0000001f0c007819 */ /* 0x000fe200000006ff */
[----:B-1----:R-:W-:Y:S02]  /*1970*/  ULEA UR6, UR47, UR6, 0x18 ;  /* 0x000000062f067291 */ /* 0x002fe4000f8ec0ff */
[----:B------:R-:W-:Y:S02]  /*1980*/  UISETP.GE.U32.AND UP0, UPT, UR45, 0x7f, UPT ;  /* 0x0000007f2d00788c */ /* 0x000fe4000bf06070 */
[----:B------:R-:W-:Y:S02]  /*1990*/  ULEA UR4, UR5, UR6, 0x3 ;  /* 0x0000000605047291 */ /* 0x000fe4000f8e18ff */
[----:B------:R-:W-:Y:S02]  /*19a0*/  USHF.L.U32 UR11, UR20, 0x7, URZ ;  /* 0x00000007140b7899 */ /* 0x000fe400080006ff */
[----:B------:R-:W-:Y:S01]  /*19b0*/  ULEA UR35, UR16, UR44, 0x7 ;  /* 0x0000002c10237291 */ /* 0x000fe2000f8e38ff */
[----:B------:R-:W-:-:S04]  /*19c0*/  UMOV UR13, URZ ;  /* 0x000000ff000d7c82 */ /* 0x000fc80008000000 */
[----:B------:R1:W2:Y:S01]  /*19d0*/  SYNCS.PHASECHK.TRANS64.TRYWAIT P0, [UR4+0x30], R0 ;  /* 0x00003000ff0075a7 */ /* 0x0002a20008001104 */
[----:B------:R-:W-:Y:S06]  /*19e0*/  BRA.U !UP0, `(.L_x_25) ;  /* 0x0000000108bc7547 */ /* 0x000fec000b800000 */
[----:B------:R-:W-:Y:S01]  /*19f0*/  UMOV UR7, URZ ;  /* 0x000000ff00077c82 */ /* 0x000fe20008000000 */
[----:B------:R-:W-:-:S05]  /*1a00*/  UMOV UR4, UR5 ;  /* 0x0000000500047c82 */ /* 0x000fca0008000000 */
.L_x_31:
[----:B------:R-:W-:Y:S01]  /*1a10*/  ULEA UR33, UR4, UR6, 0x3 ;  /* 0x0000000604217291 */ /* 0x000fe2000f8e18ff */
[----:B--2---:R-:W-:Y:S01]  /*1a20*/  @!P3 MOV R2, 0x8000 ;  /* 0x000080000002b802 */ /* 0x004fe20000000f00 */
[----:B--2-4-:R-:W-:Y:S10]  /*1a30*/  @P0 BRA `(.L_x_26) ;  /* 0x00000000000c0947 */ /* 0x014ff40003800000 */
[----:B------:R-:W-:-:S04]  /*1a40*/  SHF.L.U32 R3, R12, 0x1f, RZ ;  /* 0x0000001f0c037819 */ /* 0x000fc800000006ff */
[----:B------:R-:W2:Y:S02]  /*1a50*/  SYNCS.PHASECHK.TRANS64.TRYWAIT P0, [UR33+0x30], R3 ;  /* 0x00003003ff0075a7 */ /* 0x000ea40008001121 */
[----:B--2---:R-:W-:Y:S05]  /*1a60*/  @!P0 BRA `(.L_x_27) ;  /* 0x0000007800c88947 */ /* 0x004fea0003800000 */
.L_x_26:
[----:B------:R2:W-:Y:S01]  /*1a70*/  @!P3 SYNCS.ARRIVE.TRANS64 RZ, [UR33], R2 ;  /* 0x00000002ffffb9a7 */ /* 0x0005e20008000021 */
[----:B------:R-:W-:-:S04]  /*1a80*/  ULOP3.LUT UR5, UR25, 0x2, URZ, 0xfc, !UPT ;  /* 0x0000000219057892 */ /* 0x000fc8000f8efcff */
[----:B------:R-:W-:-:S09]  /*1a90*/  UISETP.NE.AND UP0, UPT, UR5, 0x2, UPT ;  /* 0x000000020500788c */ /* 0x000fd2000bf05270 */
[----:B------:R-:W-:Y:S05]  /*1aa0*/  BRA.U UP0, `(.L_x_28) ;  /* 0x0000000100047547 */ /* 0x000fea000b800000 */
[----:B------:R-:W-:Y:S05]  /*1ab0*/  BPT.TRAP 0x1 ;  /* 0x000000040000795c */ /* 0x000fea0000300000 */
.L_x_28:
[----:B------:R-:W-:Y:S04]  /*1ac0*/  BSSY.RECONVERGENT B0, `(.L_x_29) ;  /* 0x0000003000007945 */ /* 0x000fe80003800200 */
[----:B------:R-:W-:Y:S05]  /*1ad0*/  @P2 BRA `(.L_x_30) ;  /* 0x0000000000042947 */ /* 0x000fea0003800000 */
[----:B------:R-:W-:Y:S05]  /*1ae0*/  BPT.TRAP 0x1 ;  /* 0x000000040000795c */ /* 0x000fea0000300000 */
.L_x_30:
[----:B------:R-:W-:Y:S05]  /*1af0*/  BSYNC.RECONVERGENT B0 ;  /* 0x0000000000007941 */ /* 0x000fea0003800200 */
.L_x_29:
[----:B------:R-:W-:Y:S02]  /*1b00*/  UIADD3 UR5, UPT, UPT, UR4, 0x1, URZ ;  /* 0x0000000104057890 */ /* 0x000fe4000fffe0ff */
[----:B------:R-:W-:Y:S02]  /*1b10*/  UIADD3 UR16, UP1, UPT, UR28, 0x80, URZ ;  /* 0x000000801c107890 */ /* 0x000fe4000ff3e0ff */
[----:B------:R-:W-:Y:S02]  /*1b20*/  UISETP.NE.AND UP0, UPT, UR5, 0x6, UPT ;  /* 0x000000060500788c */ /* 0x000fe4000bf05270 */
[----:B------:R-:W-:Y:S02]  /*1b30*/  USHF.L.U32 UR34, UR7, 0x6, URZ ;  /* 0x0000000607227899 */ /* 0x000fe400080006ff */
[----:B------:R-:W-:Y:S02]  /*1b40*/  USEL UR9, URZ, 0x1, UP0 ;  /* 0x00000001ff097887 */ /* 0x000fe40008000000 */
[----:B------:R-:W-:-:S02]  /*1b50*/  USEL UR5, UR5, URZ, UP0 ;  /* 0x000000ff05057287 */ /* 0x000fc40008000000 */
[----:B------:R-:W-:Y:S02]  /*1b60*/  UIADD3 UR14, UP0, UPT, UR28, 0x180, URZ ;  /* 0x000001801c0e7890 */ /* 0x000fe4000ff1e0ff */
[----:B------:R-:W-:Y:S01]  /*1b70*/  ULEA UR8, UR5, UR6, 0x3 ;  /* 0x0000000605087291 */ /* 0x000fe2000f8e18ff */
[----:B------:R-:W-:Y:S01]  /*1b80*/  LOP3.LUT R12, R12, UR9, RZ, 0x3c, !PT ;  /* 0x000000090c0c7c12 */ /* 0x000fe2000f8e3cff */
[----:B------:R-:W-:Y:S02]  /*1b90*/  UIADD3.X UR17, UPT, UPT, URZ, UR29, URZ, UP1, !UPT ;  /* 0x0000001dff117290 */ /* 0x000fe40008ffe4ff */
[----:B------:R-:W-:Y:S01]  /*1ba0*/  UIADD3.X UR15, UPT, UPT, URZ, UR29, URZ, UP0, !UPT ;  /* 0x0000001dff0f7290 */ /* 0x000fe200087fe4ff */
[----:B-1----:R-:W-:Y:S01]  /*1bb0*/  SHF.L.U32 R0, R12, 0x1f, RZ ;  /* 0x0000001f0c007819 */ /* 0x002fe200000006ff */
[----:B------:R-:W-:Y:S01]  /*1bc0*/  UMOV UR18, 0x0 ;  /* 0x0000000000127882 */ /* 0x000fe20000000000 */
[----:B------:R-:W-:Y:S01]  /*1bd0*/  UMOV UR19, 0x10000000 ;  /* 0x1000000000137882 */ /* 0x000fe20000000000 */
[----:B------:R-:W-:Y:S01]  /*1be0*/  UMOV UR12, UR36 ;  /* 0x00000024000c7c82 */ /* 0x000fe20008000000 */
[----:B------:R3:W4:Y:S01]  /*1bf0*/  SYNCS.PHASECHK.TRANS64.TRYWAIT P0, [UR8+0x30], R0 ;  /* 0x00003000ff0075a7 */ /* 0x0007220008001108 */
[----:B------:R-:W-:Y:S01]  /*1c00*/  USHF.L.U32 UR8, UR4, 0xe, URZ ;  /* 0x0000000e04087899 */ /* 0x000fe200080006ff */
[----:B------:R-:W-:-:S02]  /*1c10*/  UMOV UR9, UR33 ;  /* 0x0000002100097c82 */ /* 0x000fc40008000000 */
[----:B------:R-:W-:Y:S01]  /*1c20*/  UMOV UR4, 0x30000 ;  /* 0x0003000000047882 */ /* 0x000fe20000000000 */
[----:B------:R-:W-:Y:S02]  /*1c30*/  ULEA UR32, UR21, UR8, 0x1 ;  /* 0x0000000815207291 */ /* 0x000fe4000f8e08ff */
[----:B------:R-:W-:Y:S02]  /*1c40*/  UIADD3 UR8, UPT, UPT, UR6, 0x20400, UR8 ;  /* 0x0002040006087890 */ /* 0x000fe4000fffe008 */
[----:B------:R-:W-:Y:S01]  /*1c50*/  UIADD3 UR32, UPT, UPT, UR6, 0x8400, UR32 ;  /* 0x0000840006207890 */ /* 0x000fe2000fffe020 */
[----:B------:R-:W-:Y:S01]  /*1c60*/  UMOV UR10, UR34 ;  /* 0x00000022000a7c82 */ /* 0x000fe20008000000 */
[----:B------:R-:W-:Y:S01]  /*1c70*/  UIADD3 UR7, UPT, UPT, UR7, 0x1, URZ ;  /* 0x0000000107077890 */ /* 0x000fe2000fffe0ff */
[----:B------:R-:W-:-:S03]  /*1c80*/  UMOV UR13, UR24 ;  /* 0x00000018000d7c82 */ /* 0x000fc60008000000 */
[----:B------:R-:W-:-:S03]  /*1c90*/  UISETP.NE.AND UP0, UPT, UR7, UR24, UPT ;  /* 0x000000180700728c */ /* 0x000fc6000bf05270 */
[----:B------:R1:W-:Y:S01]  /*1ca0*/  UTMALDG.3D.MULTICAST [UR32], [UR16], UR4, desc[UR18] ;  /* 0x00001220100073b4 */ /* 0x0003e20008011804 */
[----:B------:R3:W-:Y:S01]  /*1cb0*/  UTMALDG.3D [UR8], [UR14], desc[UR18] ;  /* 0x000012080e0075b4 */ /* 0x0007e20008011000 */
[----:B-1----:R-:W-:-:S04]  /*1cc0*/  UMOV UR4, UR5 ;  /* 0x0000000500047c82 */ /* 0x002fc80008000000 */
[----:B---3--:R-:W-:Y:S05]  /*1cd0*/  BRA.U UP0, `(.L_x_31) ;  /* 0xfffffffd004c7547 */ /* 0x008fea000b83ffff */
.L_x_25:
[----:B------:R-:W-:Y:S01]  /*1ce0*/  ULEA UR4, UR5, UR6, 0x3 ;  /* 0x0000000605047291 */ /* 0x000fe2000f8e18ff */
[----:B-1----:R-:W-:Y:S01]  /*1cf0*/  SHF.L.U32 R0, R12, 0x1f, RZ ;  /* 0x0000001f0c007819 */ /* 0x002fe200000006ff */
[----:B------:R-:W-:Y:S01]  /*1d00*/  @!P1 SYNCS.ARRIVE.TRANS64.A1T0 RZ, [UR6+0xa8], RZ ;  /* 0x0000a8ffffff99a7 */ /* 0x000fe20008100006 */
[----:B------:R-:W-:-:S06]  /*1d10*/  UISETP.GT.AND UP0, UPT, UR41, UR40, UPT ;  /* 0x000000282900728c */ /* 0x000fcc000bf04270 */
[----:B--2-4-:R1:W2:Y:S03]  /*1d20*/  SYNCS.PHASECHK.TRANS64.TRYWAIT P0, [UR4+0x30], R0 ;  /* 0x00003000ff0075a7 */ /* 0x0142a60008001104 */
[----:B------:R-:W-:Y:S05]  /*1d30*/  BRA.U !UP0, `(.L_x_32) ;  /* 0x0000000108c07547 */ /* 0x000fea000b800000 */
[----:B------:R-:W-:Y:S01]  /*1d40*/  UIADD3 UR26, UPT, UPT, UR43, UR13, URZ ;  /* 0x0000000d2b1a7290 */ /* 0x000fe2000fffe0ff */
[----:B------:R-:W-:-:S11]  /*1d50*/  UMOV UR4, UR5 ;  /* 0x0000000500047c82 */ /* 0x000fd60008000000 */
.L_x_38:
[----:B------:R-:W-:Y:S01]  /*1d60*/  ULEA UR17, UR4, UR6, 0x3 ;  /* 0x0000000604117291 */ /* 0x000fe2000f8e18ff */
[----:B--2---:R-:W-:Y:S01]  /*1d70*/  @!P3 MOV R2, 0x8000 ;  /* 0x000080000002b802 */ /* 0x004fe20000000f00 */
[----:B--2-4-:R-:W-:Y:S10]  /*1d80*/  @P0 BRA `(.L_x_33) ;  /* 0x00000000000c0947 */ /* 0x014ff40003800000 */
[----:B------:R-:W-:-:S04]  /*1d90*/  SHF.L.U32 R3, R12, 0x1f, RZ ;  /* 0x0000001f0c037819 */ /* 0x000fc800000006ff */
[----:B------:R-:W2:Y:S02]  /*1da0*/  SYNCS.PHASECHK.TRANS64.TRYWAIT P0, [UR17+0x30], R3 ;  /* 0x00003003ff0075a7 */ /* 0x000ea40008001111 */
[----:B--2---:R-:W-:Y:S05]  /*1db0*/  @!P0 BRA `(.L_x_34) ;  /* 0x00000078000c8947 */ /* 0x004fea0003800000 */
.L_x_33:
[----:B------:R2:W-:Y:S01]  /*1dc0*/  @!P3 SYNCS.ARRIVE.TRANS64 RZ, [UR17], R2 ;  /* 0x00000002ffffb9a7 */ /* 0x0005e20008000011 */
[----:B------:R-:W-:-:S04]  /*1dd0*/  ULOP3.LUT UR5, UR25, 0x2, URZ, 0xfc, !UPT ;  /* 0x0000000219057892 */ /* 0x000fc8000f8efcff */
[----:B------:R-:W-:-:S09]  /*1de0*/  UISETP.NE.AND UP0, UPT, UR5, 0x2, UPT ;  /* 0x000000020500788c */ /* 0x000fd2000bf05270 */
[----:B------:R-:W-:Y:S05]  /*1df0*/  BRA.U UP0, `(.L_x_35) ;  /* 0x0000000100047547 */ /* 0x000fea000b800000 */
[----:B------:R-:W-:Y:S05]  /*1e00*/  BPT.TRAP 0x1 ;  /* 0x000000040000795c */ /* 0x000fea0000300000 */
.L_x_35:
[----:B------:R-:W-:Y:S04]  /*1e10*/  BSSY.RECONVERGENT B0, `(.L_x_36) ;  /* 0x0000003000007945 */ /* 0x000fe80003800200 */
[----:B------:R-:W-:Y:S05]  /*1e20*/  @P2 BRA `(.L_x_37) ;  /* 0x0000000000042947 */ /* 0x000fea0003800000 */
[----:B------:R-:W-:Y:S05]  /*1e30*/  BPT.TRAP 0x1 ;  /* 0x000000040000795c */ /* 0x000fea0000300000 */
.L_x_37:
[----:B------:R-:W-:Y:S05]  /*1e40*/  BSYNC.RECONVERGENT B0 ;  /* 0x0000000000007941 */ /* 0x000fea0003800200 */
.L_x_36:
[----:B------:R-:W-:Y:S02]  /*1e50*/  UIADD3 UR5, UPT, UPT, UR4, 0x1, URZ ;  /* 0x0000000104057890 */ /* 0x000fe4000fffe0ff */
[----:B------:R-:W-:Y:S02]  /*1e60*/  UIADD3 UR14, UP1, UPT, UR28, 0x80, URZ ;  /* 0x000000801c0e7890 */ /* 0x000fe4000ff3e0ff */
[----:B------:R-:W-:Y:S02]  /*1e70*/  UISETP.NE.AND UP0, UPT, UR5, 0x6, UPT ;  /* 0x000000060500788c */ /* 0x000fe4000bf05270 */
[----:B------:R-:W-:Y:S02]  /*1e80*/  USHF.L.U32 UR18, UR13, 0x6, URZ ;  /* 0x000000060d127899 */ /* 0x000fe400080006ff */
[----:B------:R-:W-:Y:S02]  /*1e90*/  USEL UR8, URZ, 0x1, UP0 ;  /* 0x00000001ff087887 */ /* 0x000fe40008000000 */
[----:B------:R-:W-:-:S02]  /*1ea0*/  USEL UR5, UR5, URZ, UP0 ;  /* 0x000000ff05057287 */ /* 0x000fc40008000000 */
[----:B------:R-:W-:Y:S02]  /*1eb0*/  UIADD3 UR22, UP0, UPT, UR28, 0x180, URZ ;  /* 0x000001801c167890 */ /* 0x000fe4000ff1e0ff */
[----:B------:R-:W-:Y:S01]  /*1ec0*/  LOP3.LUT R12, R12, UR8, RZ, 0x3c, !PT ;  /* 0x000000080c0c7c12 */ /* 0x000fe2000f8e3cff */
[----:B------:R-:W-:Y:S02]  /*1ed0*/  USHF.L.U32 UR8, UR4, 0xe, URZ ;  /* 0x0000000e04087899 */ /* 0x000fe400080006ff */
[----:B------:R-:W-:Y:S01]  /*1ee0*/  ULEA UR7, UR5, UR6, 0x3 ;  /* 0x0000000605077291 */ /* 0x000fe2000f8e18ff */
[----:B-1----:R-:W-:Y:S01]  /*1ef0*/  SHF.L.U32 R0, R12, 0x1f, RZ ;  /* 0x0000001f0c007819 */ /* 0x002fe200000006ff */
[----:B------:R-:W-:Y:S02]  /*1f00*/  ULEA UR16, UR21, UR8, 0x1 ;  /* 0x0000000815107291 */ /* 0x000fe4000f8e08ff */
[----:B------:R-:W-:Y:S02]  /*1f10*/  UIADD3.X UR15, UPT, UPT, URZ, UR29, URZ, UP1, !UPT ;  /* 0x0000001dff0f7290 */ /* 0x000fe40008ffe4ff */
[----:B------:R-:W-:-:S02]  /*1f20*/  UIADD3 UR16, UPT, UPT, UR6, 0x8400, UR16 ;  /* 0x0000840006107890 */ /* 0x000fc4000fffe010 */
[----:B------:R-:W-:Y:S01]  /*1f30*/  UIADD3 UR8, UPT, UPT, UR6, 0x20400, UR8 ;  /* 0x0002040006087890 */ /* 0x000fe2000fffe008 */
[----:B------:R3:W4:Y:S01]  /*1f40*/  SYNCS.PHASECHK.TRANS64.TRYWAIT P0, [UR7+0x30], R0 ;  /* 0x00003000ff0075a7 */ /* 0x0007220008001107 */
[----:B------:R-:W-:Y:S01]  /*1f50*/  UIADD3.X UR23, UPT, UPT, URZ, UR29, URZ, UP0, !UPT ;  /* 0x0000001dff177290 */ /* 0x000fe200087fe4ff */
[----:B------:R-:W-:Y:S01]  /*1f60*/  UMOV UR4, 0x30000 ;  /* 0x0003000000047882 */ /* 0x000fe20000000000 */
[----:B------:R-:W-:Y:S01]  /*1f70*/  UMOV UR30, 0x0 ;  /* 0x00000000001e7882 */ /* 0x000fe20000000000 */
[----:B------:R-:W-:Y:S01]  /*1f80*/  UMOV UR31, 0x10000000 ;  /* 0x10000000001f7882 */ /* 0x000fe20000000000 */
[----:B------:R-:W-:Y:S01]  /*1f90*/  UMOV UR19, UR35 ;  /* 0x0000002300137c82 */ /* 0x000fe20008000000 */
[----:B------:R-:W-:Y:S01]  /*1fa0*/  UMOV UR20, UR36 ;  /* 0x0000002400147c82 */ /* 0x000fe20008000000 */
[----:B------:R-:W-:Y:S01]  /*1fb0*/  UMOV UR12, UR36 ;  /* 0x00000024000c7c82 */ /* 0x000fe20008000000 */
[----:B------:R-:W-:Y:S01]  /*1fc0*/  UMOV UR9, UR17 ;  /* 0x0000001100097c82 */ /* 0x000fe20008000000 */
[----:B------:R-:W-:Y:S01]  /*1fd0*/  UMOV UR10, UR18 ;  /* 0x00000012000a7c82 */ /* 0x000fe20008000000 */
[----:B------:R1:W-:Y:S01]  /*1fe0*/  UTMALDG.3D.MULTICAST [UR16], [UR14], UR4, desc[UR30] ;  /* 0x00001e100e0073b4 */ /* 0x0003e20008011804 */
[----:B------:R-:W-:-:S04]  /*1ff0*/  UIADD3 UR13, UPT, UPT, UR13, 0x1, URZ ;  /* 0x000000010d0d7890 */ /* 0x000fc8000fffe0ff */
[----:B------:R-:W-:Y:S01]  /*2000*/  UISETP.NE.AND UP0, UPT, UR13, UR26, UPT ;  /* 0x0000001a0d00728c */ /* 0x000fe2000bf05270 */
[----:B------:R3:W-:Y:S01]  /*2010*/  UTMALDG.3D [UR8], [UR22], desc[UR30] ;  /* 0x00001e08160075b4 */ /* 0x0007e20008011000 */
[----:B-1----:R-:W-:-:S07]  /*2020*/  UMOV UR4, UR5 ;  /* 0x0000000500047c82 */ /* 0x002fce0008000000 */
[----:B---3--:R-:W-:Y:S05]  /*2030*/  BRA.U UP0, `(.L_x_38) ;  /* 0xfffffffd00487547 */ /* 0x008fea000b83ffff */
.L_x_32:
[C---:B------:R-:W-:Y:S01]  /*2040*/  LEA R3, R11.reuse, UR6, 0x3 ;  /* 0x000000060b037c11 */ /* 0x040fe2000f8e18ff */
[----:B------:R-:W-:Y:S01]  /*2050*/  NOP ;  /* 0x0000000000007918 */ /* 0x000fe20000000000 */
[----:B-1----:R-:W-:Y:S02]  /*2060*/  SHF.L.U32 R0, R10, 0x1f, RZ ;  /* 0x0000001f0a007819 */ /* 0x002fe400000006ff */
[----:B------:R-:W-:Y:S02]  /*2070*/  LEA R5, R11, UR6, 0x4 ;  /* 0x000000060b057c11 */ /* 0x000fe4000f8e20ff */
[----:B--2-4-:R-:W1:Y:S02]  /*2080*/  SYNCS.PHASECHK.TRANS64.TRYWAIT P0, [R3+URZ+0xb0], R0 ;  /* 0x0000b000030075a7 */ /* 0x014e6400080011ff */
[----:B-1----:R-:W-:Y:S05]  /*2090*/  @!P0 BRA `(.L_x_39) ;  /* 0x00000074006c8947 */ /* 0x002fea0003800000 */
.L_x_143:
[----:B------:R-:W2:Y:S01]  /*20a0*/  LDS.128 R4, [R5+0x140] ;  /* 0x0001400005047984 */ /* 0x000ea20000000c00 */
[----:B------:R-:W-:Y:S01]  /*20b0*/  UISETP.GE.AND UP0, UPT, UR42, 0x1, UPT ;  /* 0x000000012a00788c */ /* 0x000fe2000bf06270 */
[----:B------:R-:W-:Y:S01]  /*20c0*/  @!PT LDS RZ, [RZ] ;  /* 0x00000000fffff984 */ /* 0x000fe20000000800 */
[----:B------:R-:W-:Y:S01]  /*20d0*/  @!PT LDS RZ, [RZ] ;  /* 0x00000000fffff984 */ /* 0x000fe20000000800 */
[----:B------:R-:W-:Y:S01]  /*20e0*/  @!PT LDS RZ, [RZ] ;  /* 0x00000000fffff984 */ /* 0x000fe20000000800 */
[----:B------:R-:W-:Y:S01]  /*20f0*/  @!PT LDS RZ, [RZ] ;  /* 0x00000000fffff984 */ /* 0x000fe20000000800 */
[----:B------:R3:W-:Y:S06]  /*2100*/  MEMBAR.ALL.CTA ;  /* 0x0000000000007992 */ /* 0x0007ec0000008000 */
[----:B---3--:R-:W3:Y:S01]  /*2110*/  FENCE.VIEW.ASYNC.S ;  /* 0x00000000000073c6 */ /* 0x008ee20000000000 */
[----:B--2---:R-:W-:-:S13]  /*2120*/  LOP3.LUT P0, RZ, R6, 0x1, RZ, 0xc0, !PT ;  /* 0x0000000106ff7812 */ /* 0x004fda000780c0ff */
[----:B---3--:R-:W-:Y:S01]  /*2130*/  VOTEU.ANY UP1, P0 ;  /* 0x0000000000ff7886 */ /* 0x008fe20000020100 */
[----:B------:R-:W-:-:S13]  /*2140*/  PLOP3.LUT P0, PT, PT, PT, UP1, 0x80, 0x8 ;  /* 0x000000000008781c */ /* 0x000fda0003f0f018 */
[----:B-1----:R-:W-:Y:S02]  /*2150*/  @P0 LOP3.LUT R0, R5, 0xffff, RZ, 0xc0, !PT ;  /* 0x0000ffff05000812 */ /* 0x002fe400078ec0ff */
[----:B------:R-:W-:Y:S02]  /*2160*/  @P0 MOV R2, R4 ;  /* 0x0000000400020202 */ /* 0x000fe40000000f00 */
[----:B------:R-:W-:Y:S01]  /*2170*/  @P0 R2UR UR7, R0 ;  /* 0x00000000000702ca */ /* 0x000fe200000e0000 */
[----:B------:R-:W-:Y:S01]  /*2180*/  VIADD R0, R3, 0xc0 ;  /* 0x000000c003007836 */ /* 0x000fe20000000000 */
[----:B------:R-:W-:Y:S02]  /*2190*/  @P0 SHF.R.U32.HI R4, RZ, 0x10, R5 ;  /* 0x00000010ff040819 */ /* 0x000fe40000011605 */
[----:B------:R-:W-:Y:S02]  /*21a0*/  @P0 R2UR UR8, R2 ;  /* 0x00000000020802ca */ /* 0x000fe400000e0000 */
[----:B------:R-:W-:-:S02]  /*21b0*/  PRMT R0, RZ, 0x654, R0 ;  /* 0x00000654ff007816 */ /* 0x000fc40000000000 */
[----:B------:R-:W-:Y:S02]  /*21c0*/  @P0 R2UR UR4, R4 ;  /* 0x00000000040402ca */ /* 0x000fe400000e0000 */
[----:B------:R1:W-:Y:S03]  /*21d0*/  SYNCS.ARRIVE.TRANS64.RED.A1T0 RZ, [R0+URZ], RZ ;  /* 0x000000ff00ff79a7 */ /* 0x0003e600081004ff */
[----:B------:R-:W-:-:S04]  /*21e0*/  @UP1 UMOV UR27, UR7 ;  /* 0x00000007001b1c82 */ /* 0x000fc80008000000 */
[----:B------:R-:W-:-:S04]  /*21f0*/  @UP1 UMOV UR37, UR8 ;  /* 0x0000000800251c82 */ /* 0x000fc80008000000 */
[----:B------:R-:W-:Y:S01]  /*2200*/  @UP1 UMOV UR36, UR4 ;  /* 0x0000000400241c82 */ /* 0x000fe20008000000 */
[----:B------:R-:W-:Y:S05]  /*2210*/  BRA.U !UP0, `(.L_x_40) ;  /* 0x0000000108d47547 */ /* 0x000fea000b800000 */
[----:B------:R-:W2:Y:S01]  /*2220*/  LDCU.128 UR12, c[0x0][0xb10] ;  /* 0x00016200ff0c77ac */ /* 0x000ea20008000c00 */
[----:B------:R-:W3:Y:S01]  /*2230*/  LDCU UR26, c[0x0][0xb20] ;  /* 0x00016400ff1a77ac */ /* 0x000ee20008000800 */
[----:B------:R-:W4:Y:S01]  /*2240*/  LDCU UR20, c[0x0][0xb0c] ;  /* 0x00016180ff1477ac */ /* 0x000f220008000800 */
[----:B------:R-:W1:Y:S01]  /*2250*/  LDCU.64 UR10, c[0x0][0xb28] ;  /* 0x00016500ff0a77ac */ /* 0x000e620008000a00 */
[----:B------:R-:W-:Y:S02]  /*2260*/  UISETP.NE.AND UP3, UPT, UR42, 0x1, UPT ;  /* 0x000000012a00788c */ /* 0x000fe4000bf65270 */
[----:B--2---:R-:W-:Y:S02]  /*2270*/  UIMAD.WIDE.U32 UR16, UR38, UR15, URZ ;  /* 0x0000000f261072a5 */ /* 0x004fe4000f8e00ff */
[----:B------:R-:W-:Y:S02]  /*2280*/  UIMAD.WIDE.U32 UR8, UR39, UR12, URZ ;  /* 0x0000000c270872a5 */ /* 0x000fe4000f8e00ff */
[----:B------:R-:W-:-:S02]  /*2290*/  UISETP.NE.AND UP0, UPT, UR14, 0x1, UPT ;  /* 0x000000010e00788c */ /* 0x000fc4000bf05270 */
[----:B------:R-:W-:Y:S01]  /*22a0*/  UIMAD.WIDE.U32 UR22, UR27, UR15, URZ ;  /* 0x0000000f1b1672a5 */ /* 0x000fe2000f8e00ff */
[----:B------:R-:W-:Y:S02]  /*22b0*/  UMOV UR16, UR17 ;  /* 0x0000001100107c82 */ /* 0x000fe40008000000 */
[----:B------:R-:W-:Y:S01]  /*22c0*/  UMOV UR8, UR9 ;  /* 0x0000000900087c82 */ /* 0x000fe20008000000 */
[----:B---3--:R-:W-:Y:S02]  /*22d0*/  USHF.R.U32.HI UR16, URZ, UR26, UR16 ;  /* 0x0000001aff107299 */ /* 0x008fe40008011610 */
[----:B----4-:R-:W-:Y:S02]  /*22e0*/  UISETP.NE.AND UP2, UPT, UR20, 0x1, UPT ;  /* 0x000000011400788c */ /* 0x010fe4000bf45270 */
[----:B------:R-:W-:Y:S02]  /*22f0*/  USHF.R.U32.HI UR8, URZ, UR13, UR8 ;  /* 0x0000000dff087299 */ /* 0x000fe40008011608 */
[----:B------:R-:W-:-:S02]  /*2300*/  USEL UR7, UR38, UR16, !UP0 ;  /* 0x0000001026077287 */ /* 0x000fc4000c000000 */
[----:B------:R-:W-:Y:S02]  /*2310*/  USEL UR8, UR39, UR8, !UP2 ;  /* 0x0000000827087287 */ /* 0x000fe4000d000000 */
[----:B-1----:R-:W-:Y:S01]  /*2320*/  UIMAD.WIDE.U32 UR16, UR7, UR10, URZ ;  /* 0x0000000a071072a5 */ /* 0x002fe2000f8e00ff */
[----:B------:R-:W-:Y:S01]  /*2330*/  UMOV UR4, UR23 ;  /* 0x0000001700047c82 */ /* 0x000fe20008000000 */
[----:B------:R-:W-:Y:S02]  /*2340*/  UIMAD.WIDE.U32 UR18, UR37, UR12, URZ ;  /* 0x0000000c251272a5 */ /* 0x000fe4000f8e00ff */
[----:B------:R-:W-:-:S03]  /*2350*/  UIMAD.WIDE.U32 UR22, UR8, UR10, URZ ;  /* 0x0000000a081672a5 */ /* 0x000fc6000f8e00ff */
[----:B------:R-:W-:Y:S01]  /*2360*/  UMOV UR16, UR17 ;  /* 0x0000001100107c82 */ /* 0x000fe20008000000 */
[----:B------:R-:W-:Y:S02]  /*2370*/  USHF.R.U32.HI UR4, URZ, UR26, UR4 ;  /* 0x0000001aff047299 */ /* 0x000fe40008011604 */
[----:B------:R-:W-:Y:S01]  /*2380*/  @UP3 USHF.R.U32.HI UR7, URZ, UR11, UR16 ;  /* 0x0000000bff073299 */ /* 0x000fe20008011610 */
[----:B------:R-:W-:Y:S01]  /*2390*/  UMOV UR18, UR19 ;  /* 0x0000001300127c82 */ /* 0x000fe20008000000 */
[----:B------:R-:W-:Y:S01]  /*23a0*/  UMOV UR22, UR23 ;  /* 0x0000001700167c82 */ /* 0x000fe20008000000 */
[----:B------:R-:W-:Y:S02]  /*23b0*/  USHF.R.U32.HI UR13, URZ, UR13, UR18 ;  /* 0x0000000dff0d7299 */ /* 0x000fe40008011612 */
[----:B------:R-:W-:Y:S02]  /*23c0*/  USEL UR4, UR27, UR4, !UP0 ;  /* 0x000000041b047287 */ /* 0x000fe4000c000000 */
[----:B------:R-:W-:-:S02]  /*23d0*/  @UP3 USHF.R.U32.HI UR8, URZ, UR11, UR22 ;  /* 0x0000000bff083299 */ /* 0x000fc40008011616 */
[----:B------:R-:W-:Y:S02]  /*23e0*/  UIMAD UR9, UR42, UR7, URZ ;  /* 0x000000072a0972a4 */ /* 0x000fe4000f8e02ff */
[----:B------:R-:W-:Y:S02]  /*23f0*/  USEL UR7, UR37, UR13, !UP2 ;  /* 0x0000000d25077287 */ /* 0x000fe4000d000000 */
[----:B------:R-:W-:Y:S02]  /*2400*/  UIMAD UR12, UR42, UR8, URZ ;  /* 0x000000082a0c72a4 */ /* 0x000fe4000f8e02ff */
[----:B------:R-:W-:Y:S02]  /*2410*/  UISETP.GE.AND UP0, UPT, UR4, UR9, UPT ;  /* 0x000000090400728c */ /* 0x000fe4000bf06270 */
[----:B------:R-:W-:Y:S02]  /*2420*/  UIMAD.WIDE.U32 UR16, UR4, UR10, URZ ;  /* 0x0000000a041072a5 */ /* 0x000fe4000f8e00ff */
[----:B------:R-:W-:-:S02]  /*2430*/  UISETP.GE.OR UP0, UPT, UR7, UR12, UP0 ;  /* 0x0000000c0700728c */ /* 0x000fc40008706670 */
        /* <DEDUP_REMOVED lines=19> */
.L_x_40:
[----:B------:R-:W2:Y:S02]  /*2570*/  LDCU UR4, c[0x0][0xb30] ;  /* 0x00016600ff0477ac */ /* 0x000ea40008000800 */
[----:B--2---:R-:W-:-:S09]  /*2580*/  UISETP.NE.AND UP0, UPT, UR4, 0x1, UPT ;  /* 0x000000010400788c */ /* 0x004fd2000bf05270 */
[----:B------:R-:W-:Y:S05]  /*2590*/  BRA.U UP0, `(.L_x_41) ;  /* 0x0000000100447547 */ /* 0x000fea000b800000 */
[----:B------:R-:W2:Y:S01]  /*25a0*/  LDCU.128 UR12, c[0x0][0xb10] ;  /* 0x00016200ff0c77ac */ /* 0x000ea20008000c00 */
[----:B------:R-:W3:Y:S01]  /*25b0*/  LDCU UR16, c[0x0][0xb0c] ;  /* 0x00016180ff1077ac */ /* 0x000ee20008000800 */
[----:B------:R-:W4:Y:S01]  /*25c0*/  LDCU UR17, c[0x0][0xb20] ;  /* 0x00016400ff1177ac */ /* 0x000f220008000800 */
[----:B--2---:R-:W-:Y:S02]  /*25d0*/  UIMAD.WIDE.U32 UR10, UR37, UR12, URZ ;  /* 0x0000000c250a72a5 */ /* 0x004fe4000f8e00ff */
[----:B------:R-:W-:Y:S02]  /*25e0*/  UIMAD.WIDE.U32 UR8, UR27, UR15, URZ ;  /* 0x0000000f1b0872a5 */ /* 0x000fe4000f8e00ff */
[----:B---3--:R-:W-:Y:S02]  /*25f0*/  UISETP.NE.AND UP2, UPT, UR16, 0x1, UPT ;  /* 0x000000011000788c */ /* 0x008fe4000bf45270 */
[----:B------:R-:W-:Y:S01]  /*2600*/  UISETP.NE.AND UP0, UPT, UR14, 0x1, UPT ;  /* 0x000000010e00788c */ /* 0x000fe2000bf05270 */
[----:B------:R-:W-:-:S02]  /*2610*/  UMOV UR7, UR11 ;  /* 0x0000000b00077c82 */ /* 0x000fc40008000000 */
[----:B------:R-:W-:Y:S01]  /*2620*/  UMOV UR4, UR9 ;  /* 0x0000000900047c82 */ /* 0x000fe20008000000 */
[----:B------:R-:W-:Y:S02]  /*2630*/  USHF.R.U32.HI UR7, URZ, UR13, UR7 ;  /* 0x0000000dff077299 */ /* 0x000fe40008011607 */
[----:B----4-:R-:W-:Y:S02]  /*2640*/  USHF.R.U32.HI UR4, URZ, UR17, UR4 ;  /* 0x00000011ff047299 */ /* 0x010fe40008011604 */
[----:B------:R-:W-:Y:S02]  /*2650*/  USEL UR7, UR37, UR7, !UP2 ;  /* 0x0000000725077287 */ /* 0x000fe4000d000000 */
[----:B------:R-:W-:-:S04]  /*2660*/  USEL UR4, UR27, UR4, !UP0 ;  /* 0x000000041b047287 */ /* 0x000fc8000c000000 */
[----:B------:R-:W-:Y:S02]  /*2670*/  UIADD3 UR8, UPT, UPT, UR7, -UR4, URZ ;  /* 0x8000000407087290 */ /* 0x000fe4000fffe0ff */
[----:B------:R-:W-:Y:S02]  /*2680*/  UIADD3 UR4, UPT, UPT, -UR7, UR4, URZ ;  /* 0x0000000407047290 */ /* 0x000fe4000fffe1ff */
[----:B------:R-:W-:Y:S02]  /*2690*/  UIMAD UR27, UR8, UR14, UR27 ;  /* 0x0000000e081b72a4 */ /* 0x000fe4000f8e021b */
[----:B------:R-:W-:-:S12]  /*26a0*/  UIMAD UR37, UR4, UR16, UR37 ;  /* 0x00000010042572a4 */ /* 0x000fd8000f8e0225 */
.L_x_41:
[----:B------:R-:W-:Y:S01]  /*26b0*/  VIADD R11, R11, 0x1 ;  /* 0x000000010b0b7836 */ /* 0x000fe20000000000 */
[----:B------:R-:W-:Y:S01]  /*26c0*/  R2UR UR4, R82 ;  /* 0x00000000520472ca */ /* 0x000fe200000e0000 */
[----:B------:R-:W-:Y:S01]  /*26d0*/  UIADD3 UR20, UPT, UPT, UR27, UR63, URZ ;  /* 0x0000003f1b147290 */ /* 0x000fe2000fffe0ff */
[----:B------:R-:W-:Y:S02]  /*26e0*/  PLOP3.LUT P1, PT, PT, PT, PT, 0x80, 0x8 ;  /* 0x000000000008781c */ /* 0x000fe40003f2f070 */
[----:B------:R-:W-:-:S04]  /*26f0*/  ISETP.NE.AND P0, PT, R11, 0x2, PT ;  /* 0x000000020b00780c */ /* 0x000fc80003f05270 */
[----:B------:R-:W-:Y:S02]  /*2700*/  SEL R3, RZ, 0x1, P0 ;  /* 0x00000001ff037807 */ /* 0x000fe40000000000 */
[----:B------:R-:W-:Y:S02]  /*2710*/  SEL R11, R11, RZ, P0 ;  /* 0x000000ff0b0b7207 */ /* 0x000fe40000000000 */
[----:B------:R-:W-:Y:S01]  /*2720*/  LOP3.LUT R10, R10, R3, RZ, 0x3c, !PT ;  /* 0x000000030a0a7212 */ /* 0x000fe200078e3cff */
[----:B------:R-:W-:Y:S01]  /*2730*/  UIADD3 UR16, UPT, UPT, UR37, UR4, URZ ;  /* 0x0000000425107290 */ /* 0x000fe2000fffe0ff */
[----:B------:R-:W-:Y:S11]  /*2740*/  BRA.U UP1, `(.L_x_42) ;  /* 0xfffffff101407547 */ /* 0x000ff6000b83ffff */
[----:B------:R-:W-:Y:S01]  /*2750*/  UIADD3 UR7, UPT, UPT, UR6, 0x30, URZ ;  /* 0x0000003006077890 */ /* 0x000fe2000fffe0ff */
[----:B------:R-:W-:-:S03]  /*2760*/  SHF.L.U32 R3, R12, 0x1f, RZ ;  /* 0x0000001f0c037819 */ /* 0x000fc600000006ff */
[----:B------:R-:W-:-:S09]  /*2770*/  ULEA UR4, UR5, UR7, 0x3 ;  /* 0x0000000705047291 */ /* 0x000fd2000f8e18ff */
[----:B------:R-:W2:Y:S02]  /*2780*/  SYNCS.PHASECHK.TRANS64.TRYWAIT P0, [UR4], R3 ;  /* 0x00000003ff0075a7 */ /* 0x000ea40008001104 */
[----:B--2---:R-:W-:Y:S05]  /*2790*/  @!P0 BRA `(.L_x_43) ;  /* 0x0000006c00c08947 */ /* 0x004fea0003800000 */
.L_x_145:
[----:B------:R-:W-:-:S04]  /*27a0*/  UIADD3 UR4, UPT, UPT, UR5, 0x1, URZ ;  /* 0x0000000105047890 */ /* 0x000fc8000fffe0ff */
[----:B------:R-:W-:-:S04]  /*27b0*/  UISETP.NE.AND UP0, UPT, UR4, 0x6, UPT ;  /* 0x000000060400788c */ /* 0x000fc8000bf05270 */
[----:B------:R-:W-:Y:S02]  /*27c0*/  USEL UR6, URZ, 0x1, UP0 ;  /* 0x00000001ff067887 */ /* 0x000fe40008000000 */
[----:B------:R-:W-:-:S04]  /*27d0*/  USEL UR4, UR4, URZ, UP0 ;  /* 0x000000ff04047287 */ /* 0x000fc80008000000 */
[----:B------:R-:W-:Y:S01]  /*27e0*/  ULEA UR5, UR4, UR7, 0x3 ;  /* 0x0000000704057291 */ /* 0x000fe2000f8e18ff */
[----:B------:R-:W-:-:S04]  /*27f0*/  LOP3.LUT R2, R12, UR6, RZ, 0x3c, !PT ;  /* 0x000000060c027c12 */ /* 0x000fc8000f8e3cff */
[----:B-1----:R-:W-:-:S04]  /*2800*/  SHF.L.U32 R3, R2, 0x1f, RZ ;  /* 0x0000001f02037819 */ /* 0x002fc800000006ff */
[----:B------:R-:W1:Y:S02]  /*2810*/  SYNCS.PHASECHK.TRANS64.TRYWAIT P0, [UR5], R3 ;  /* 0x00000003ff0075a7 */ /* 0x000e640008001105 */
[----:B-1----:R-:W-:Y:S05]  /*2820*/  @!P0 BRA `(.L_x_44) ;  /* 0x0000006c00b48947 */ /* 0x002fea0003800000 */
.L_x_147:
        /* <DEDUP_REMOVED lines=9> */
.L_x_149:
        /* <DEDUP_REMOVED lines=9> */
.L_x_151:
        /* <DEDUP_REMOVED lines=9> */
.L_x_153:
[----:B------:R-:W-:-:S04]  /*29e0*/  UIADD3 UR4, UPT, UPT, UR4, 0x1, URZ ;  /* 0x0000000104047890 */ /* 0x000fc8000fffe0ff */
[----:B------:R-:W-:-:S04]  /*29f0*/  UISETP.NE.AND UP0, UPT, UR4, 0x6, UPT ;  /* 0x000000060400788c */ /* 0x000fc8000bf05270 */
[----:B------:R-:W-:Y:S02]  /*2a00*/  USEL UR5, URZ, 0x1, UP0 ;  /* 0x00000001ff057887 */ /* 0x000fe40008000000 */
[----:B------:R-:W-:-:S04]  /*2a10*/  USEL UR4, UR4, URZ, UP0 ;  /* 0x000000ff04047287 */ /* 0x000fc80008000000 */
[----:B------:R-:W-:Y:S01]  /*2a20*/  ULEA UR4, UR4, UR7, 0x3 ;  /* 0x0000000704047291 */ /* 0x000fe2000f8e18ff */
[----:B-1----:R-:W-:-:S04]  /*2a30*/  LOP3.LUT R3, R2, UR5, RZ, 0x3c, !PT ;  /* 0x0000000502037c12 */ /* 0x002fc8000f8e3cff */
[----:B------:R-:W-:Y:S01]  /*2a40*/  SHF.L.U32 R3, R3, 0x1f, RZ ;  /* 0x0000001f03037819 */ /* 0x000fe200000006ff */
[----:B------:R-:W-:-:S07]  /*2a50*/  IMAD.U32 R0, RZ, RZ, UR4 ;  /* 0x00000004ff007e24 */ /* 0x000fce000f8e00ff */
.L_x_48:
[----:B-1----:R1:W2:Y:S02]  /*2a60*/  SYNCS.PHASECHK.TRANS64.TRYWAIT P0, [R0+URZ], R3 ;  /* 0x00000003000075a7 */ /* 0x0022a400080011ff */
[----:B--2---:R-:W-:Y:S05]  /*2a70*/  @!P0 NANOSLEEP.SYNCS 0x989680 ;  /* 0x009896800000895d */ /* 0x004fea0003900000 */
[----:B------:R-:W2:Y:S02]  /*2a80*/  @!P0 SYNCS.PHASECHK.TRANS64 P0, [R0+URZ], R3 ;  /* 0x00000003000085a7 */ /* 0x000ea400080010ff */
[----:B--2---:R-:W-:Y:S05]  /*2a90*/  @P0 EXIT ;  /* 0x000000000000094d */ /* 0x004fea0003800000 */
[----:B------:R-:W-:Y:S05]  /*2aa0*/  BRA `(.L_x_48) ;  /* 0xfffffffc00ec7947 */ /* 0x000fea000383ffff */
.L_x_22:
[----:B------:R-:W-:-:S04]  /*2ab0*/  UISETP.NE.AND UP0, UPT, UR47, URZ, UPT ;  /* 0x000000ff2f00728c */ /* 0x000fc8000bf05270 */
[----:B------:R-:W-:-:S09]  /*2ac0*/  UISETP.NE.OR UP0, UPT, UR17, 0x1, UP0 ;  /* 0x000000011100788c */ /* 0x000fd20008705670 */
[----:B------:R-:W-:Y:S05]  /*2ad0*/  BRA.U UP0, `(.L_x_49) ;  /* 0x0000000500487547 */ /* 0x000fea000b800000 */
[----:B------:R-:W-:Y:S01]  /*2ae0*/  ISETP.GE.U32.AND P2, PT, R0, 0x2, PT ;  /* 0x000000020000780c */ /* 0x000fe20003f46070 */
[----:B------:R-:W-:Y:S01]  /*2af0*/  IMAD.MOV.U32 R12, RZ, RZ, 0x1 ;  /* 0x00000001ff0c7424 */ /* 0x000fe200078e00ff */
[----:B------:R-:W-:Y:S02]  /*2b00*/  CS2R R10, SRZ ;  /* 0x00000000000a7805 */ /* 0x000fe4000001ff00 */
[----:B------:R-:W-:Y:S01]  /*2b10*/  CS2R R8, SRZ ;  /* 0x0000000000087805 */ /* 0x000fe2000001ff00 */
[----:B------:R-:W-:Y:S01]  /*2b20*/  UMOV UR6, 0x400 ;  /* 0x0000040000067882 */ /* 0x000fe20000000000 */
[----:B------:R-:W-:Y:S01]  /*2b30*/  UMOV UR5, URZ ;  /* 0x000000ff00057c82 */ /* 0x000fe20008000000 */
[----:B------:R-:W-:-:S12]  /*2b40*/  ULEA UR6, UR47, UR6, 0x18 ;  /* 0x000000062f067291 */ /* 0x000fd8000f8ec0ff */
.L_x_53:
[----:B------:R-:W-:Y:S02]  /*2b50*/  LEA R2, R8, UR6, 0x3 ;  /* 0x0000000608027c11 */ /* 0x000fe4000f8e18ff */
[----:B------:R-:W-:-:S03]  /*2b60*/  SHF.L.U32 R5, R9, 0x1f, RZ ;  /* 0x0000001f09057819 */ /* 0x000fc600000006ff */
[----:B------:R-:W-:Y:S01]  /*2b70*/  VIADD R4, R2, 0x120 ;  /* 0x0000012002047836 */ /* 0x000fe20000000000 */
[----:B------:R-:W1:Y:S02]  /*2b80*/  SYNCS.PHASECHK.TRANS64.TRYWAIT P0, [R2+URZ+0x110], R5 ;  /* 0x00011005020075a7 */ /* 0x000e6400080011ff */
[----:B-1----:R-:W-:Y:S05]  /*2b90*/  @!P0 BRA `(.L_x_50) ;  /* 0x0000006c00388947 */ /* 0x002fea0003800000 */
.L_x_154:
[----:B------:R-:W-:Y:S01]  /*2ba0*/  ULEA UR4, UR5, UR6, 0x3 ;  /* 0x0000000605047291 */ /* 0x000fe2000f8e18ff */
[----:B------:R-:W-:Y:S02]  /*2bb0*/  PRMT R4, RZ, 0x654, R4 ;  /* 0x00000654ff047816 */ /* 0x000fe40000000004 */
[----:B-1----:R-:W-:Y:S01]  /*2bc0*/  SHF.L.U32 R5, R12, 0x1f, RZ ;  /* 0x0000001f0c057819 */ /* 0x002fe200000006ff */
[----:B------:R-:W-:Y:S01]  /*2bd0*/  UIADD3 UR7, UPT, UPT, UR4, 0xb0, URZ ;  /* 0x000000b004077890 */ /* 0x000fe2000fffe0ff */
[----:B------:R1:W-:Y:S05]  /*2be0*/  SYNCS.ARRIVE.TRANS64.RED.A1T0 RZ, [R4+URZ], RZ ;  /* 0x000000ff04ff79a7 */ /* 0x0003ea00081004ff */
[----:B------:R-:W-:Y:S01]  /*2bf0*/  IMAD.U32 R7, RZ, RZ, UR7 ;  /* 0x00000007ff077e24 */ /* 0x000fe2000f8e00ff */
[----:B------:R-:W2:Y:S04]  /*2c00*/  SYNCS.PHASECHK.TRANS64.TRYWAIT P0, [UR4+0xc0], R5 ;  /* 0x0000c005ff0075a7 */ /* 0x000ea80008001104 */
[----:B------:R-:W-:Y:S01]  /*2c10*/  PRMT R6, R0, 0x654, R7 ;  /* 0x0000065400067816 */ /* 0x000fe20000000007 */
[----:B-1----:R-:W-:Y:S01]  /*2c20*/  @!P2 IMAD.MOV.U32 R4, RZ, RZ, 0x10 ;  /* 0x00000010ff04a424 */ /* 0x002fe200078e00ff */
[----:B--2---:R-:W-:Y:S06]  /*2c30*/  @!P0 BRA `(.L_x_51) ;  /* 0x0000006c00248947 */ /* 0x004fec0003800000 */
.L_x_156:
[----:B------:R-:W-:Y:S01]  /*2c40*/  ULEA UR8, UR5, UR6, 0x4 ;  /* 0x0000000605087291 */ /* 0x000fe2000f8e20ff */
[----:B------:R-:W-:Y:S01]  /*2c50*/  SEL R3, R6, R3, !P2 ;  /* 0x0000000306037207 */ /* 0x000fe20005000000 */
[----:B------:R-:W-:Y:S01]  /*2c60*/  UIADD3 UR9, UPT, UPT, UR4, 0xb0, URZ ;  /* 0x000000b004097890 */ /* 0x000fe2000fffe0ff */
[----:B-1----:R-:W-:Y:S01]  /*2c70*/  LEA R2, R11, UR6, 0x3 ;  /* 0x000000060b027c11 */ /* 0x002fe2000f8e18ff */
[----:B------:R-:W-:Y:S01]  /*2c80*/  UIADD3 UR8, UPT, UPT, UR8, 0x140, URZ ;  /* 0x0000014008087890 */ /* 0x000fe2000fffe0ff */
[----:B------:R-:W-:Y:S01]  /*2c90*/  SHF.L.U32 R5, R10, 0x1f, RZ ;  /* 0x0000001f0a057819 */ /* 0x000fe200000006ff */
[----:B------:R1:W-:Y:S01]  /*2ca0*/  @!P2 SYNCS.ARRIVE.TRANS64.RED RZ, [R3+URZ], R4 ;  /* 0x0000000403ffa9a7 */ /* 0x0003e200080004ff */
[----:B------:R-:W-:Y:S01]  /*2cb0*/  UIADD3 UR4, UPT, UPT, UR5, 0x1, URZ ;  /* 0x0000000105047890 */ /* 0x000fe2000fffe0ff */
[----:B------:R-:W-:-:S03]  /*2cc0*/  VIADD R8, R8, 0x1 ;  /* 0x0000000108087836 */ /* 0x000fc60000000000 */
[----:B------:R-:W-:Y:S02]  /*2cd0*/  UISETP.NE.AND UP0, UPT, UR4, 0x2, UPT ;  /* 0x000000020400788c */ /* 0x000fe4000bf05270 */
[----:B------:R-:W-:Y:S06]  /*2ce0*/  UGETNEXTWORKID.BROADCAST [UR8], [UR9] ;  /* 0x00000000080073ca */ /* 0x000fec0008000100 */
[----:B------:R-:W-:Y:S01]  /*2cf0*/  USEL UR7, URZ, 0x1, UP0 ;  /* 0x00000001ff077887 */ /* 0x000fe20008000000 */
[----:B------:R-:W-:Y:S01]  /*2d00*/  ISETP.NE.AND P0, PT, R8, 0x2, PT ;  /* 0x000000020800780c */ /* 0x000fe20003f05270 */
[----:B------:R-:W-:Y:S01]  /*2d10*/  USEL UR5, UR4, URZ, UP0 ;  /* 0x000000ff04057287 */ /* 0x000fe20008000000 */
[----:B------:R-:W2:Y:S03]  /*2d20*/  SYNCS.PHASECHK.TRANS64.TRYWAIT P1, [R2+URZ+0xb0], R5 ;  /* 0x0000b005020075a7 */ /* 0x000ea600080211ff */
[----:B------:R-:W-:Y:S01]  /*2d30*/  LOP3.LUT R12, R12, UR7, RZ, 0x3c, !PT ;  /* 0x000000070c0c7c12 */ /* 0x000fe2000f8e3cff */
[----:B-12---:R-:W-:Y:S07]  /*2d40*/  @!P1 BRA `(.L_x_52) ;  /* 0x0000006800f89947 */ /* 0x006fee0003800000 */
.L_x_157:
[C---:B------:R-:W-:Y:S01]  /*2d50*/  LEA R4, R11.reuse, UR6, 0x4 ;  /* 0x000000060b047c11 */ /* 0x040fe2000f8e20ff */
[----:B-1----:R-:W-:Y:S01]  /*2d60*/  VIADD R2, R2, 0xc0 ;  /* 0x000000c002027836 */ /* 0x002fe20000000000 */
[----:B------:R-:W-:Y:S01]  /*2d70*/  SEL R8, R8, RZ, P0 ;  /* 0x000000ff08087207 */ /* 0x000fe20000000000 */
[----:B------:R-:W-:-:S03]  /*2d80*/  VIADD R11, R11, 0x1 ;  /* 0x000000010b0b7836 */ /* 0x000fc60000000000 */
[----:B------:R-:W1:Y:S01]  /*2d90*/  LDS.128 R4, [R4+0x140] ;  /* 0x0001400004047984 */ /* 0x000e620000000c00 */
[----:B------:R-:W-:Y:S02]  /*2da0*/  PRMT R2, RZ, 0x654, R2 ;  /* 0x00000654ff027816 */ /* 0x000fe40000000002 */
[C---:B------:R-:W-:Y:S01]  /*2db0*/  ISETP.NE.AND P1, PT, R11.reuse, 0x2, PT ;  /* 0x000000020b00780c */ /* 0x040fe20003f25270 */
[----:B------:R-:W-:Y:S01]  /*2dc0*/  @!PT LDS RZ, [RZ] ;  /* 0x00000000fffff984 */ /* 0x000fe20000000800 */
[----:B------:R-:W-:Y:S01]  /*2dd0*/  @!PT LDS RZ, [RZ] ;  /* 0x00000000fffff984 */ /* 0x000fe20000000800 */
[----:B------:R-:W-:Y:S01]  /*2de0*/  @!PT LDS RZ, [RZ] ;  /* 0x00000000fffff984 */ /* 0x000fe20000000800 */
[----:B------:R-:W-:Y:S01]  /*2df0*/  @!PT LDS RZ, [RZ] ;  /* 0x00000000fffff984 */ /* 0x000fe20000000800 */
[----:B------:R2:W-:Y:S06]  /*2e00*/  MEMBAR.ALL.CTA ;  /* 0x0000000000007992 */ /* 0x0005ec0000008000 */
[----:B--2---:R-:W2:Y:S01]  /*2e10*/  FENCE.VIEW.ASYNC.S ;  /* 0x00000000000073c6 */ /* 0x004ea20000000000 */
[----:B------:R-:W-:Y:S01]  /*2e20*/  SEL R11, R11, RZ, P1 ;  /* 0x000000ff0b0b7207 */ /* 0x000fe20000800000 */
[----:B--2---:R2:W-:Y:S01]  /*2e30*/  SYNCS.ARRIVE.TRANS64.RED.A1T0 RZ, [R2+URZ], RZ ;  /* 0x000000ff02ff79a7 */ /* 0x0045e200081004ff */
[----:B-1----:R-:W-:-:S02]  /*2e40*/  LOP3.LUT P3, RZ, R6, 0x1, RZ, 0xc0, !PT ;  /* 0x0000000106ff7812 */ /* 0x002fc4000786c0ff */
[----:B------:R-:W-:-:S04]  /*2e50*/  SEL R5, RZ, 0x1, P1 ;  /* 0x00000001ff057807 */ /* 0x000fc80000800000 */
[----:B------:R-:W-:Y:S02]  /*2e60*/  LOP3.LUT R10, R10, R5, RZ, 0x3c, !PT ;  /* 0x000000050a0a7212 */ /* 0x000fe400078e3cff */
[----:B--2---:R-:W-:-:S04]  /*2e70*/  SEL R2, RZ, 0x1, P0 ;  /* 0x00000001ff027807 */ /* 0x004fc80000000000 */
[----:B------:R-:W-:Y:S01]  /*2e80*/  LOP3.LUT R9, R9, R2, RZ, 0x3c, !PT ;  /* 0x0000000209097212 */ /* 0x000fe200078e3cff */
[----:B------:R-:W-:Y:S06]  /*2e90*/  @P3 BRA `(.L_x_53) ;  /* 0xfffffffc002c3947 */ /* 0x000fec000383ffff */
[----:B------:R-:W-:Y:S01]  /*2ea0*/  ULEA UR4, UR5, UR6, 0x3 ;  /* 0x0000000605047291 */ /* 0x000fe2000f8e18ff */
[----:B------:R-:W-:-:S08]  /*2eb0*/  SHF.L.U32 R3, R12, 0x1f, RZ ;  /* 0x0000001f0c037819 */ /* 0x000fd000000006ff */
[----:B------:R-:W1:Y:S02]  /*2ec0*/  SYNCS.PHASECHK.TRANS64 P0, [UR4+0xc0], R3 ;  /* 0x0000c003ff0075a7 */ /* 0x000e640008001004 */
[----:B-1----:R-:W-:Y:S05]  /*2ed0*/  @P0 BRA `(.L_x_54) ;  /* 0x0000000000080947 */ /* 0x002fea0003800000 */
[----:B------:R-:W1:Y:S02]  /*2ee0*/  SYNCS.PHASECHK.TRANS64.TRYWAIT P0, [UR4+0xc0], R3 ;  /* 0x0000c003ff0075a7 */ /* 0x000e640008001104 */
[----:B-1----:R-:W-:Y:S05]  /*2ef0*/  @!P0 BRA `(.L_x_55) ;  /* 0x0000006800a08947 */ /* 0x002fea0003800000 */
.L_x_54:
[----:B------:R-:W-:-:S04]  /*2f00*/  UIADD3 UR7, UPT, UPT, UR5, 0x1, URZ ;  /* 0x0000000105077890 */ /* 0x000fc8000fffe0ff */
[----:B------:R-:W-:-:S04]  /*2f10*/  UISETP.NE.AND UP0, UPT, UR7, 0x2, UPT ;  /* 0x000000020700788c */ /* 0x000fc8000bf05270 */
[----:B------:R-:W-:Y:S02]  /*2f20*/  USEL UR8, URZ, 0x1, UP0 ;  /* 0x00000001ff087887 */ /* 0x000fe40008000000 */
[----:B------:R-:W-:-:S04]  /*2f30*/  USEL UR7, UR7, URZ, UP0 ;  /* 0x000000ff07077287 */ /* 0x000fc80008000000 */
[----:B------:R-:W-:Y:S01]  /*2f40*/  ULEA UR7, UR7, UR6, 0x3 ;  /* 0x0000000607077291 */ /* 0x000fe2000f8e18ff */
[----:B-1----:R-:W-:-:S04]  /*2f50*/  LOP3.LUT R3, R12, UR8, RZ, 0x3c, !PT ;  /* 0x000000080c037c12 */ /* 0x002fc8000f8e3cff */
[----:B------:R-:W-:-:S04]  /*2f60*/  SHF.L.U32 R0, R3, 0x1f, RZ ;  /* 0x0000001f03007819 */ /* 0x000fc800000006ff */
[----:B------:R-:W1:Y:S02]  /*2f70*/  SYNCS.PHASECHK.TRANS64 P0, [UR7+0xc0], R0 ;  /* 0x0000c000ff0075a7 */ /* 0x000e640008001007 */
[----:B-1----:R-:W-:Y:S05]  /*2f80*/  @P0 EXIT ;  /* 0x000000000000094d */ /* 0x002fea0003800000 */
[----:B------:R-:W-:Y:S02]  /*2f90*/  SHF.L.U32 R3, R3, 0x1f, RZ ;  /* 0x0000001f03037819 */ /* 0x000fe400000006ff */
[----:B------:R-:W-:-:S07]  /*2fa0*/  MOV R0, UR7 ;  /* 0x0000000700007c02 */ /* 0x000fce0008000f00 */
.L_x_56:
[----:B-1----:R1:W2:Y:S02]  /*2fb0*/  SYNCS.PHASECHK.TRANS64.TRYWAIT P0, [R0+URZ+0xc0], R3 ;  /* 0x0000c003000075a7 */ /* 0x0022a400080011ff */
[----:B--2---:R-:W-:Y:S05]  /*2fc0*/  @!P0 NANOSLEEP.SYNCS 0x989680 ;  /* 0x009896800000895d */ /* 0x004fea0003900000 */
[----:B------:R-:W2:Y:S02]  /*2fd0*/  @!P0 SYNCS.PHASECHK.TRANS64 P0, [R0+URZ+0xc0], R3 ;  /* 0x0000c003000085a7 */ /* 0x000ea400080010ff */
[----:B--2---:R-:W-:Y:S05]  /*2fe0*/  @P0 EXIT ;  /* 0x000000000000094d */ /* 0x004fea0003800000 */
[----:B------:R-:W-:Y:S05]  /*2ff0*/  BRA `(.L_x_56) ;  /* 0xfffffffc00ec7947 */ /* 0x000fea000383ffff */
.L_x_49:
[----:B------:R-:W-:Y:S05]  /*3000*/  BRA.U UP4, `(.L_x_57) ;  /* 0x0000000d04bc7547 */ /* 0x000fea000b800000 */
[----:B------:R-:W-:Y:S01]  /*3010*/  UMOV UR4, 0x40 ;  /* 0x0000004000047882 */ /* 0x000fe20000000000 */
[----:B------:R-:W-:Y:S01]  /*3020*/  NOP ;  /* 0x0000000000007918 */ /* 0x000fe20000000000 */
[----:B------:R-:W-:Y:S01]  /*3030*/  ULEA UR5, UR47, UR4, 0x18 ;  /* 0x000000042f057291 */ /* 0x000fe2000f8ec0ff */
[----:B------:R-:W-:Y:S02]  /*3040*/  UMOV UR6, 0x400 ;  /* 0x0000040000067882 */ /* 0x000fe40000000000 */
[----:B------:R-:W-:-:S06]  /*3050*/  ULEA UR6, UR47, UR6, 0x18 ;  /* 0x000000062f067291 */ /* 0x000fcc000f8ec0ff */
[----:B------:R-:W1:Y:S02]  /*3060*/  LDS.U8 R0, [UR5+0x1c] ;  /* 0x00001c05ff007984 */ /* 0x000e640008000000 */
[----:B-1----:R-:W-:-:S13]  /*3070*/  ISETP.NE.AND P0, PT, R0, RZ, PT ;  /* 0x000000ff0000720c */ /* 0x002fda0003f05270 */
[----:B------:R-:W-:Y:S05]  /*3080*/  @P0 BRA `(.L_x_58) ;  /* 0x0000000000580947 */ /* 0x000fea0003800000 */
[----:B------:R-:W-:-:S13]  /*3090*/  ELECT P0, URZ, PT ;  /* 0x0000000000ff782f */ /* 0x000fda0003800000 */
[----:B------:R-:W-:Y:S05]  /*30a0*/  @!P0 BRA `(.L_x_59) ;  /* 0x0000000000608947 */ /* 0x000fea0003800000 */
[----:B------:R-:W-:Y:S01]  /*30b0*/  UMOV UR4, 0x10 ;  /* 0x0000001000047882 */ /* 0x000fe20000000000 */
[----:B------:R-:W-:Y:S01]  /*30c0*/  HFMA2 R0, -RZ, RZ, 0, 5.9604644775390625e-08 ;  /* 0x00000001ff007431 */ /* 0x000fe200000001ff */
[----:B------:R-:W-:-:S03]  /*30d0*/  MOV R3, 0xffff ;  /* 0x0000ffff00037802 */ /* 0x000fc60000000f00 */
[----:B------:R-:W-:Y:S04]  /*30e0*/  DEPBAR.LE SB1, 0x36 ;  /* 0x00009d800000791a */ /* 0x000fe80000000000 */
[----:B------:R-:W1:Y:S02]  /*30f0*/  UTCATOMSWS.FIND_AND_SET.ALIGN UP0, UR4, UR4 ;  /* 0x00000004000475e3 */ /* 0x000e640008000800 */
[----:B-1----:R-:W-:Y:S01]  /*3100*/  MOV R4, UR4 ;  /* 0x0000000400047c02 */ /* 0x002fe20008000f00 */
[----:B------:R-:W-:Y:S06]  /*3110*/  BRA.U UP0, `(.L_x_60) ;  /* 0x0000000100187547 */ /* 0x000fec000b800000 */
.L_x_61:
[----:B------:R-:W-:Y:S05]  /*3120*/  NANOSLEEP 0x64 ;  /* 0x000000640000795d */ /* 0x000fea0003800000 */
[----:B------:R-:W-:-:S05]  /*3130*/  UMOV UR4, 0x10 ;  /* 0x0000001000047882 */ /* 0x000fca0000000000 */
[----:B------:R-:W-:Y:S04]  /*3140*/  DEPBAR.LE SB1, 0x36 ;  /* 0x00009d800000791a */ /* 0x000fe80000000000 */
[----:B------:R-:W1:Y:S02]  /*3150*/  UTCATOMSWS.FIND_AND_SET.ALIGN UP0, UR4, UR4 ;  /* 0x00000004000475e3 */ /* 0x000e640008000800 */
[----:B-1----:R-:W-:Y:S01]  /*3160*/  MOV R4, UR4 ;  /* 0x0000000400047c02 */ /* 0x002fe20008000f00 */
[----:B------:R-:W-:Y:S05]  /*3170*/  BRA.U !UP0, `(.L_x_61) ;  /* 0xfffffffd08e87547 */ /* 0x000fea000b83ffff */
.L_x_60:
[-C--:B------:R-:W-:Y:S02]  /*3180*/  SHF.L.U32 R3, R3, R4.reuse, RZ ;  /* 0x0000000403037219 */ /* 0x080fe400000006ff */
[----:B------:R-:W-:Y:S01]  /*3190*/  SHF.L.U32 R0, R0, R4, RZ ;  /* 0x0000000400007219 */ /* 0x000fe200000006ff */
[----:B------:R-:W-:Y:S02]  /*31a0*/  IMAD.SHL.U32 R4, R4, 0x20, RZ ;  /* 0x0000002004047824 */ /* 0x000fe400078e00ff */
[----:B------:R1:W-:Y:S04]  /*31b0*/  ATOMS.OR RZ, [UR5+0x14], R3 ;  /* 0x00001403ffff798c */ /* 0x0003e8000b000005 */
[----:B------:R1:W-:Y:S04]  /*31c0*/  ATOMS.OR RZ, [UR5+0x18], R0 ;  /* 0x00001800ffff798c */ /* 0x0003e8000b000005 */
[----:B------:R1:W-:Y:S01]  /*31d0*/  STS [UR6+0x160], R4 ;  /* 0x00016004ff007988 */ /* 0x0003e20008000806 */
[----:B------:R-:W-:Y:S05]  /*31e0*/  BRA `(.L_x_59) ;  /* 0x0000000000107947 */ /* 0x000fea0003800000 */
.L_x_58:
[----:B------:R-:W-:Y:S02]  /*31f0*/  MOV R0, 0xffffffff ;  /* 0xffffffff00007802 */ /* 0x000fe40000000f00 */
[----:B------:R-:W-:-:S03]  /*3200*/  MOV R4, 0x3230 ;  /* 0x0000323000047802 */ /* 0x000fc60000000f00 */
[----:B------:R1:W-:Y:S04]  /*3210*/  STS [UR6+0x160], R0 ;  /* 0x00016000ff007988 */ /* 0x0003e80008000806 */
[----:B-1---5:R-:W-:Y:S05]  /*3220*/  CALL.REL.NOINC `($__internal_1_$__cuda_sm10x_tcgen05_guardrail_trap_phase_invalid_during_alloc) ;  /* 0x0000006c00ec7944 */ /* 0x022fea0003c00000 */
.L_x_59:
[----:B------:R-:W-:Y:S05]  /*3230*/  WARPSYNC.ALL ;  /* 0x0000000000007948 */ /* 0x000fea0003800000 */
[----:B------:R-:W2:Y:S01]  /*3240*/  S2UR UR4, SR_CgaCtaId ;  /* 0x00000000000479c3 */ /* 0x000ea20000008800 */
[----:B------:R-:W-:Y:S01]  /*3250*/  UMOV UR26, 0x400 ;  /* 0x00000400001a7882 */ /* 0x000fe20000000000 */
[----:B------:R-:W-:-:S06]  /*3260*/  NOP ;  /* 0x0000000000007918 */ /* 0x000fcc0000000000 */
[----:B------:R-:W-:Y:S06]  /*3270*/  BAR.ARV 0x6, 0xa0 ;  /* 0x0182800000007b1d */ /* 0x000fec0000002000 */
[----:B------:R-:W3:Y:S01]  /*3280*/  LDCU UR5, c[0x0][0x38c] ;  /* 0x00007180ff0577ac */ /* 0x000ee20008000800 */
[----:B------:R-:W-:Y:S01]  /*3290*/  LOP3.LUT R2, R2, 0xffff, RZ, 0xc0, !PT ;  /* 0x0000ffff02027812 */ /* 0x000fe200078ec0ff */
[----:B------:R-:W-:Y:S01]  /*32a0*/  IMAD.MOV.U32 R11, RZ, RZ, 0x1 ;  /* 0x00000001ff0b7424 */ /* 0x000fe200078e00ff */
[----:B------:R-:W-:Y:S01]  /*32b0*/  CS2R R8, SRZ ;  /* 0x0000000000087805 */ /* 0x000fe2000001ff00 */
[----:B------:R-:W4:Y:S01]  /*32c0*/  LDCU UR7, c[0x0][0x38c] ;  /* 0x00007180ff0777ac */ /* 0x000f220008000800 */
[----:B------:R-:W-:Y:S01]  /*32d0*/  R2UR UR27, R2 ;  /* 0x00000000021b72ca */ /* 0x000fe200000e0000 */
[----:B------:R-:W-:Y:S01]  /*32e0*/  IMAD.MOV.U32 R10, RZ, RZ, RZ ;  /* 0x000000ffff0a7224 */ /* 0x000fe200078e00ff */
[----:B------:R-:W-:Y:S01]  /*32f0*/  UMOV UR31, URZ ;  /* 0x000000ff001f7c82 */ /* 0x000fe20008000000 */
[----:B------:R-:W-:Y:S01]  /*3300*/  UMOV UR22, URZ ;  /* 0x000000ff00167c82 */ /* 0x000fe20008000000 */
[----:B--2---:R-:W-:Y:S01]  /*3310*/  ULEA UR26, UR4, UR26, 0x18 ;  /* 0x0000001a041a7291 */ /* 0x004fe2000f8ec0ff */
[----:B------:R-:W-:Y:S01]  /*3320*/  UMOV UR38, 0x0 ;  /* 0x0000000000267882 */ /* 0x000fe20000000000 */
[----:B------:R-:W-:-:S02]  /*3330*/  UMOV UR39, 0x8200010 ;  /* 0x0820001000277882 */ /* 0x000fc40000000000 */
[----:B------:R-:W-:Y:S02]  /*3340*/  UIADD3 UR4, UPT, UPT, UR26, 0x8400, URZ ;  /* 0x000084001a047890 */ /* 0x000fe4000fffe0ff */
[----:B------:R-:W-:Y:S02]  /*3350*/  UIADD3 UR6, UPT, UPT, UR26, 0x20400, URZ ;  /* 0x000204001a067890 */ /* 0x000fe4000fffe0ff */
[----:B---3--:R-:W-:Y:S01]  /*3360*/  UIADD3 UR5, UPT, UPT, UR5, 0x3f, URZ ;  /* 0x0000003f05057890 */ /* 0x008fe2000fffe0ff */
[----:B-1----:R-:W1:Y:S01]  /*3370*/  LDS R0, [UR26+0x160] ;  /* 0x0001601aff007984 */ /* 0x002e620008000800 */
[----:B------:R-:W-:Y:S01]  /*3380*/  UMOV UR36, 0x0 ;  /* 0x0000000000247882 */ /* 0x000fe20000000000 */
[----:B------:R-:W-:Y:S01]  /*3390*/  UMOV UR37, 0x8200010 ;  /* 0x0820001000257882 */ /* 0x000fe20000000000 */
[----:B------:R-:W-:Y:S02]  /*33a0*/  USHF.R.S32.HI UR40, URZ, 0x1f, UR5 ;  /* 0x0000001fff287899 */ /* 0x000fe40008011405 */
[----:B----4-:R-:W-:-:S02]  /*33b0*/  UISETP.GE.AND UP4, UPT, UR7, 0x1, UPT ;  /* 0x000000010700788c */ /* 0x010fc4000bf86270 */
[----:B------:R-:W-:Y:S02]  /*33c0*/  ULEA.HI UR40, UR40, UR5, URZ, 0x6 ;  /* 0x0000000528287291 */ /* 0x000fe4000f8f30ff */
[----:B------:R-:W-:Y:S02]  /*33d0*/  USHF.R.U32.HI UR5, URZ, 0x4, UR4 ;  /* 0x00000004ff057899 */ /* 0x000fe40008011604 */
[----:B------:R-:W-:Y:S02]  /*33e0*/  USHF.R.S32.HI UR40, URZ, 0x6, UR40 ;  /* 0x00000006ff287899 */ /* 0x000fe40008011428 */
[----:B------:R-:W-:Y:S02]  /*33f0*/  USHF.R.U32.HI UR4, URZ, 0x4, UR6 ;  /* 0x00000004ff047899 */ /* 0x000fe40008011606 */
[----:B------:R-:W-:Y:S02]  /*3400*/  UISETP.LT.AND UP0, UPT, UR40, 0x1, UPT ;  /* 0x000000012800788c */ /* 0x000fe4000bf01270 */
[----:B------:R-:W-:-:S02]  /*3410*/  ULOP3.LUT UR5, UR5, 0x3fff, URZ, 0xc0, !UPT ;  /* 0x00003fff05057892 */ /* 0x000fc4000f8ec0ff */
[----:B------:R-:W-:Y:S02]  /*3420*/  ULOP3.LUT UR4, UR4, 0x3fff, URZ, 0xc0, !UPT ;  /* 0x00003fff04047892 */ /* 0x000fe4000f8ec0ff */
[----:B------:R-:W-:Y:S02]  /*3430*/  USEL UR41, UR40, 0x1, !UP0 ;  /* 0x0000000128297887 */ /* 0x000fe4000c000000 */
[----:B------:R-:W-:Y:S02]  /*3440*/  ULOP3.LUT UR28, UR5, 0x10000, URZ, 0xfc, !UPT ;  /* 0x00010000051c7892 */ /* 0x000fe4000f8efcff */
[----:B------:R-:W-:Y:S02]  /*3450*/  ULOP3.LUT UR29, UR4, 0x10000, URZ, 0xfc, !UPT ;  /* 0x00010000041d7892 */ /* 0x000fe4000f8efcff */
[----:B------:R-:W-:Y:S01]  /*3460*/  UIADD3 UR41, UPT, UPT, -UR41, URZ, URZ ;  /* 0x000000ff29297290 */ /* 0x000fe2000fffe1ff */
[----:B------:R-:W-:Y:S01]  /*3470*/  UMOV UR34, 0x0 ;  /* 0x0000000000227882 */ /* 0x000fe20000000000 */
[----:B------:R-:W-:Y:S01]  /*3480*/  UMOV UR35, 0x8200010 ;  /* 0x0820001000237882 */ /* 0x000fe20000000000 */
[----:B------:R-:W-:Y:S01]  /*3490*/  UMOV UR32, 0x0 ;  /* 0x0000000000207882 */ /* 0x000fe20000000000 */
[----:B------:R-:W-:Y:S01]  /*34a0*/  UMOV UR33, 0x8200010 ;  /* 0x0820001000217882 */ /* 0x000fe20000000000 */
[----:B-1----:R-:W-:-:S15]  /*34b0*/  R2UR UR42, R0 ;  /* 0x00000000002a72ca */ /* 0x002fde00000e0000 */
.L_x_68:
[----:B------:R-:W-:Y:S02]  /*34c0*/  LEA R0, R10, UR26, 0x3 ;  /* 0x0000001a0a007c11 */ /* 0x000fe4000f8e18ff */
[----:B------:R-:W-:Y:S02]  /*34d0*/  SHF.L.U32 R5, R9, 0x1f, RZ ;  /* 0x0000001f09057819 */ /* 0x000fe400000006ff */
[----:B------:R-:W-:Y:S01]  /*34e0*/  PLOP3.LUT P0, PT, PT, PT, UP4, 0x80, 0x8 ;  /* 0x000000000008781c */ /* 0x000fe20003f0f048 */
[----:B------:R-:W-:Y:S01]  /*34f0*/  VIADD R3, R0, 0xc0 ;  /* 0x000000c000037836 */ /* 0x000fe20000000000 */
[----:B-1----:R-:W1:Y:S02]  /*3500*/  SYNCS.PHASECHK.TRANS64.TRYWAIT P1, [R0+URZ+0xb0], R5 ;  /* 0x0000b005000075a7 */ /* 0x002e6400080211ff */
[----:B-1-3--:R-:W-:Y:S09]  /*3510*/  @!P1 BRA `(.L_x_62) ;  /* 0x0000006400309947 */ /* 0x00aff20003800000 */
.L_x_159:
[----:B------:R-:W-:Y:S01]  /*3520*/  LEA R4, R10, UR26, 0x4 ;  /* 0x0000001a0a047c11 */ /* 0x000fe2000f8e20ff */
[----:B------:R-:W-:Y:S01]  /*3530*/  @UP4 ULEA UR4, UR22, UR26, 0x3 ;  /* 0x0000001a16044291 */ /* 0x000fe2000f8e18ff */
[----:B------:R-:W-:Y:S01]  /*3540*/  PLOP3.LUT P2, PT, PT, PT, PT, 0x80, 0x8 ;  /* 0x000000000008781c */ /* 0x000fe20003f4f070 */
[----:B------:R-:W-:Y:S01]  /*3550*/  ULEA UR30, UR31, UR26, 0x3 ;  /* 0x0000001a1f1e7291 */ /* 0x000fe2000f8e18ff */
[----:B------:R-:W-:Y:S01]  /*3560*/  PRMT R3, RZ, 0x654, R3 ;  /* 0x00000654ff037816 */ /* 0x000fe20000000003 */
[----:B------:R-:W-:Y:S01]  /*3570*/  ULEA UR11, UR31, UR42, 0x7 ;  /* 0x0000002a1f0b7291 */ /* 0x000fe2000f8e38ff */
[----:B-1----:R-:W1:Y:S01]  /*3580*/  LDS.128 R4, [R4+0x140] ;  /* 0x0001400004047984 */ /* 0x002e620000000c00 */
[----:B------:R-:W-:Y:S02]  /*3590*/  @P0 SHF.L.U32 R2, R8, 0x1f, RZ ;  /* 0x0000001f08020819 */ /* 0x000fe400000006ff */
[----:B------:R-:W-:Y:S01]  /*35a0*/  SHF.L.U32 R0, R11, 0x1f, RZ ;  /* 0x0000001f0b007819 */ /* 0x000fe200000006ff */
[----:B------:R-:W-:Y:S01]  /*35b0*/  @!PT LDS RZ, [RZ] ;  /* 0x00000000fffff984 */ /* 0x000fe20000000800 */
[----:B------:R-:W-:Y:S01]  /*35c0*/  @!PT LDS RZ, [RZ] ;  /* 0x00000000fffff984 */ /* 0x000fe20000000800 */
[----:B------:R-:W-:Y:S01]  /*35d0*/  @!PT LDS RZ, [RZ] ;  /* 0x00000000fffff984 */ /* 0x000fe20000000800 */
[----:B------:R-:W-:Y:S01]  /*35e0*/  @!PT LDS RZ, [RZ] ;  /* 0x00000000fffff984 */ /* 0x000fe20000000800 */
[----:B------:R2:W-:Y:S06]  /*35f0*/  MEMBAR.ALL.CTA ;  /* 0x0000000000007992 */ /* 0x0005ec0000008000 */
[----:B--2---:R-:W2:Y:S02]  /*3600*/  FENCE.VIEW.ASYNC.S ;  /* 0x00000000000073c6 */ /* 0x004ea40000000000 */
[----:B--2---:R2:W-:Y:S01]  /*3610*/  SYNCS.ARRIVE.TRANS64.RED.A1T0 RZ, [R3+URZ], RZ ;  /* 0x000000ff03ff79a7 */ /* 0x0045e200081004ff */
[----:B------:R2:W3:Y:S01]  /*3620*/  @P0 SYNCS.PHASECHK.TRANS64.TRYWAIT P2, [UR4], R2 ;  /* 0x00000002ff0005a7 */ /* 0x0004e20008041104 */
[----:B-1----:R-:W-:Y:S01]  /*3630*/  LOP3.LUT P1, RZ, R6, 0x1, RZ, 0xc0, !PT ;  /* 0x0000000106ff7812 */ /* 0x002fe2000782c0ff */
[----:B------:R-:W1:Y:S02]  /*3640*/  SYNCS.PHASECHK.TRANS64.TRYWAIT P0, [UR30+0xf0], R0 ;  /* 0x0000f000ff0075a7 */ /* 0x000e64000800111e */
[----:B-123--:R-:W-:Y:S10]  /*3650*/  @!P0 BRA `(.L_x_63) ;  /* 0x0000006000f48947 */ /* 0x00eff40003800000 */
.L_x_161:
[----:B------:R-:W-:Y:S01]  /*3660*/  IADD3 R10, PT, PT, R10, 0x1, RZ ;  /* 0x000000010a0a7810 */ /* 0x000fe20007ffe0ff */
[----:B------:R-:W-:Y:S06]  /*3670*/  BRA.U !UP4, `(.L_x_64) ;  /* 0x000000010cc07547 */ /* 0x000fec000b800000 */
[----:B------:R-:W-:Y:S01]  /*3680*/  UPLOP3.LUT UP2, UPT, UPT, UPT, UPT, 0x40, 0x4 ;  /* 0x000000000004789c */ /* 0x000fe20003f4e870 */
[----:B------:R-:W-:Y:S01]  /*3690*/  UMOV UR24, UR41 ;  /* 0x0000002900187c82 */ /* 0x000fe20008000000 */
[----:B------:R-:W-:Y:S01]  /*36a0*/  UMOV UR23, UR40 ;  /* 0x0000002800177c82 */ /* 0x000fe20008000000 */
[----:B------:R-:W-:-:S08]  /*36b0*/  UMOV UR10, UR22 ;  /* 0x00000016000a7c82 */ /* 0x000fd00008000000 */
.L_x_67:
[----:B------:R-:W-:Y:S02]  /*36c0*/  UIADD3 UR24, UPT, UPT, UR24, 0x1, URZ ;  /* 0x0000000118187890 */ /* 0x000fe4000fffe0ff */
[----:B--2---:R-:W-:Y:S02]  /*36d0*/  ULEA UR5, UR10, UR26, 0x3 ;  /* 0x0000001a0a057291 */ /* 0x004fe4000f8e18ff */
[----:B------:R-:W-:Y:S01]  /*36e0*/  UISETP.NE.AND UP3, UPT, UR24, URZ, UPT ;  /* 0x000000ff1800728c */ /* 0x000fe2000bf65270 */
[----:B---3--:R-:W-:Y:S10]  /*36f0*/  @P2 BRA `(.L_x_65) ;  /* 0x00000000000c2947 */ /* 0x008ff40003800000 */
[----:B-1----:R-:W-:Y:S04]  /*3700*/  SHF.L.U32 R3, R8, 0x1f, RZ ;  /* 0x0000001f08037819 */ /* 0x002fe800000006ff */
[----:B------:R-:W1:Y:S02]  /*3710*/  SYNCS.PHASECHK.TRANS64.TRYWAIT P0, [UR5], R3 ;  /* 0x00000003ff0075a7 */ /* 0x000e640008001105 */
[----:B-1----:R-:W-:Y:S05]  /*3720*/  @!P0 BRA `(.L_x_66) ;  /* 0x0000006000d88947 */ /* 0x002fea0003800000 */
.L_x_65:
[----:B------:R-:W-:Y:S01]  /*3730*/  UISETP.NE.AND UP0, UPT, UR23, 0x1, UPT ;  /* 0x000000011700788c */ /* 0x000fe2000bf05270 */
[----:B------:R-:W-:Y:S01]  /*3740*/  PLOP3.LUT P2, PT, PT, PT, PT, 0x80, 0x8 ;  /* 0x000000000008781c */ /* 0x000fe20003f4f070 */
[----:B------:R-:W-:Y:S02]  /*3750*/  UIADD3 UR4, UPT, UPT, UR10, 0x1, URZ ;  /* 0x000000010a047890 */ /* 0x000fe4000fffe0ff */
[----:B------:R-:W-:Y:S02]  /*3760*/  UIADD3 UR25, UPT, UPT, UR5, 0x30, URZ ;  /* 0x0000003005197890 */ /* 0x000fe4000fffe0ff */
[----:B------:R-:W-:Y:S01]  /*3770*/  UISETP.NE.AND UP1, UPT, UR4, 0x6, UPT ;  /* 0x000000060400788c */ /* 0x000fe2000bf25270 */
[----:B------:R-:W-:Y:S01]  /*3780*/  PLOP3.LUT P0, PT, PT, PT, UP0, 0x80, 0x8 ;  /* 0x000000000008781c */ /* 0x000fe20003f0f008 */
[----:B------:R-:W-:Y:S02]  /*3790*/  UIADD3 UR23, UPT, UPT, UR23, -0x1, URZ ;  /* 0xffffffff17177890 */ /* 0x000fe4000fffe0ff */
[----:B------:R-:W-:Y:S02]  /*37a0*/  USEL UR6, URZ, 0x1, UP1 ;  /* 0x00000001ff067887 */ /* 0x000fe40008800000 */
[----:B------:R-:W-:Y:S01]  /*37b0*/  USEL UR22, UR4, URZ, UP1 ;  /* 0x000000ff04167287 */ /* 0x000fe20008800000 */
[----:B------:R-:W-:Y:S01]  /*37c0*/  UMOV UR7, 0x40004040 ;  /* 0x4000404000077882 */ /* 0x000fe20000000000 */
[----:B------:R-:W-:Y:S02]  /*37d0*/  UMOV UR5, 0x40004040 ;  /* 0x4000404000057882 */ /* 0x000fe40000000000 */
[----:B------:R-:W-:Y:S01]  /*37e0*/  @UP0 ULEA UR4, UR22, UR26, 0x3 ;  /* 0x0000001a16040291 */ /* 0x000fe2000f8e18ff */
[----:B------:R-:W-:Y:S01]  /*37f0*/  LOP3.LUT R8, R8, UR6, RZ, 0x3c, !PT ;  /* 0x0000000608087c12 */ /* 0x000fe2000f8e3cff */
[----:B------:R-:W-:Y:S01]  /*3800*/  ULEA UR6, UR10, UR29, 0xa ;  /* 0x0000001d0a067291 */ /* 0x000fe2000f8e50ff */
[----:B------:R-:W-:Y:S02]  /*3810*/  UMOV UR21, 0x40004040 ;  /* 0x4000404000157882 */ /* 0x000fe40000000000 */
[----:B-1----:R-:W-:Y:S01]  /*3820*/  @P0 SHF.L.U32 R0, R8, 0x1f, RZ ;  /* 0x0000001f08000819 */ /* 0x002fe200000006ff */
[----:B------:R-:W-:Y:S02]  /*3830*/  UIADD3 UR20, UPT, UPT, UR6, 0x2, URZ ;  /* 0x0000000206147890 */ /* 0x000fe4000fffe0ff */
[----:B------:R-:W-:Y:S01]  /*3840*/  UIADD3 UR16, UPT, UPT, UR6, 0x4, URZ ;  /* 0x0000000406107890 */ /* 0x000fe2000fffe0ff */
[----:B------:R2:W3:Y:S01]  /*3850*/  @P0 SYNCS.PHASECHK.TRANS64.TRYWAIT P2, [UR4], R0 ;  /* 0x00000000ff0005a7 */ /* 0x0004e20008041104 */
[----:B------:R-:W-:Y:S02]  /*3860*/  ULEA UR4, UR10, UR28, 0xa ;  /* 0x0000001c0a047291 */ /* 0x000fe4000f8e50ff */
[----:B------:R-:W-:Y:S02]  /*3870*/  UIADD3 UR12, UPT, UPT, UR6, 0x6, URZ ;  /* 0x00000006060c7890 */ /* 0x000fe4000fffe0ff */
[----:B------:R-:W-:Y:S02]  /*3880*/  UIADD3 UR18, UPT, UPT, UR4, 0x2, URZ ;  /* 0x0000000204127890 */ /* 0x000fe4000fffe0ff */
[----:B------:R-:W-:Y:S02]  /*3890*/  UIADD3 UR14, UPT, UPT, UR4, 0x4, URZ ;  /* 0x00000004040e7890 */ /* 0x000fe4000fffe0ff */
[----:B------:R-:W-:Y:S01]  /*38a0*/  UIADD3 UR8, UPT, UPT, UR4, 0x6, URZ ;  /* 0x0000000604087890 */ /* 0x000fe2000fffe0ff */
[----:B------:R2:W-:Y:S01]  /*38b0*/  UTCHMMA gdesc[UR4], gdesc[UR6], tmem[UR11], tmem[UR38], idesc[UR39], UP2 ;  /* 0x00ff2606040075ea */ /* 0x0005e2000900000b */
[----:B------:R-:W-:Y:S01]  /*38c0*/  UPLOP3.LUT UP2, UPT, UPT, UPT, UPT, 0x80, 0x8 ;  /* 0x000000000008789c */ /* 0x000fe20003f4f070 */
[----:B------:R-:W-:Y:S01]  /*38d0*/  UMOV UR19, 0x40004040 ;  /* 0x4000404000137882 */ /* 0x000fe20000000000 */
[----:B------:R-:W-:Y:S01]  /*38e0*/  UMOV UR17, 0x40004040 ;  /* 0x4000404000117882 */ /* 0x000fe20000000000 */
[----:B------:R2:W-:Y:S01]  /*38f0*/  UTCHMMA gdesc[UR18], gdesc[UR20], tmem[UR11], tmem[UR36], idesc[UR37], UPT ;  /* 0x00ff2414120075ea */ /* 0x0005e2000b80000b */
[----:B------:R-:W-:Y:S01]  /*3900*/  UMOV UR15, 0x40004040 ;  /* 0x40004040000f7882 */ /* 0x000fe20000000000 */
[----:B------:R-:W-:Y:S01]  /*3910*/  UMOV UR13, 0x40004040 ;  /* 0x40004040000d7882 */ /* 0x000fe20000000000 */
[----:B------:R-:W-:Y:S01]  /*3920*/  UMOV UR9, 0x40004040 ;  /* 0x4000404000097882 */ /* 0x000fe20000000000 */
[----:B------:R2:W-:Y:S01]  /*3930*/  UTCHMMA gdesc[UR14], gdesc[UR16], tmem[UR11], tmem[UR34], idesc[UR35], UPT ;  /* 0x00ff22100e0075ea */ /* 0x0005e2000b80000b */
[----:B------:R2:W-:Y:S01]  /*3940*/  UTCHMMA gdesc[UR8], gdesc[UR12], tmem[UR11], tmem[UR32], idesc[UR33], UPT ;  /* 0x00ff200c080075ea */ /* 0x0005e2000b80000b */
[----:B------:R2:W-:Y:S01]  /*3950*/  UTCBAR.MULTICAST [UR25], URZ, UR27 ;  /* 0x000000ff190073e9 */ /* 0x0005e2000800081b */
[----:B------:R-:W-:Y:S01]  /*3960*/  UMOV UR10, UR22 ;  /* 0x00000016000a7c82 */ /* 0x000fe20008000000 */
[----:B------:R-:W-:Y:S05]  /*3970*/  BRA.U UP3, `(.L_x_67) ;  /* 0xfffffffd03507547 */ /* 0x000fea000b83ffff */
.L_x_64:
[----:B--2---:R-:W-:Y:S01]  /*3980*/  UIADD3 UR4, UPT, UPT, UR31, 0x1, URZ ;  /* 0x000000011f047890 */ /* 0x004fe2000fffe0ff */
[C---:B------:R-:W-:Y:S01]  /*3990*/  ISETP.NE.AND P0, PT, R10.reuse, 0x2, PT ;  /* 0x000000020a00780c */ /* 0x040fe20003f05270 */
[----:B------:R-:W-:Y:S02]  /*39a0*/  UIADD3 UR5, UPT, UPT, UR30, 0xd0, URZ ;  /* 0x000000d01e057890 */ /* 0x000fe4000fffe0ff */
[----:B------:R-:W-:Y:S01]  /*39b0*/  UISETP.NE.AND UP0, UPT, UR4, 0x4, UPT ;  /* 0x000000040400788c */ /* 0x000fe2000bf05270 */
[----:B-1----:R-:W-:Y:S02]  /*39c0*/  SEL R0, RZ, 0x1, P0 ;  /* 0x00000001ff007807 */ /* 0x002fe40000000000 */
[----:B------:R-:W-:Y:S01]  /*39d0*/  SEL R10, R10, RZ, P0 ;  /* 0x000000ff0a0a7207 */ /* 0x000fe20000000000 */
[----:B------:R-:W-:Y:S01]  /*39e0*/  USEL UR6, URZ, 0x1, UP0 ;  /* 0x00000001ff067887 */ /* 0x000fe20008000000 */
[----:B------:R-:W-:Y:S01]  /*39f0*/  LOP3.LUT R9, R9, R0, RZ, 0x3c, !PT ;  /* 0x0000000009097212 */ /* 0x000fe200078e3cff */
[----:B------:R-:W-:Y:S01]  /*3a00*/  USEL UR31, UR4, URZ, UP0 ;  /* 0x000000ff041f7287 */ /* 0x000fe20008000000 */
[----:B------:R1:W-:Y:S03]  /*3a10*/  UTCBAR [UR5], URZ ;  /* 0x000000ff050073e9 */ /* 0x0003e600080000ff */
[----:B------:R-:W-:Y:S01]  /*3a20*/  LOP3.LUT R11, R11, UR6, RZ, 0x3c, !PT ;  /* 0x000000060b0b7c12 */ /* 0x000fe2000f8e3cff */
[----:B------:R-:W-:Y:S07]  /*3a30*/  @P1 BRA `(.L_x_68) ;  /* 0xfffffff800a01947 */ /* 0x000fee000383ffff */
[----:B------:R-:W2:Y:S01]  /*3a40*/  S2UR UR8, SR_CgaCtaId ;  /* 0x00000000000879c3 */ /* 0x000ea20000008800 */
[----:B------:R-:W-:Y:S01]  /*3a50*/  ELECT P0, URZ, PT ;  /* 0x0000000000ff782f */ /* 0x000fe20003800000 */
[----:B------:R-:W-:Y:S01]  /*3a60*/  IMAD.MOV.U32 R0, RZ, RZ, 0x1 ;  /* 0x00000001ff007424 */ /* 0x000fe200078e00ff */
[----:B------:R-:W-:Y:S01]  /*3a70*/  UIADD3 UR26, UPT, UPT, UR26, 0xf0, URZ ;  /* 0x000000f01a1a7890 */ /* 0x000fe2000fffe0ff */
[----:B------:R-:W-:Y:S01]  /*3a80*/  SHF.L.U32 R3, R11, 0x1f, RZ ;  /* 0x0000001f0b037819 */ /* 0x000fe200000006ff */
[----:B------:R-:W-:-:S03]  /*3a90*/  UMOV UR4, 0x40 ;  /* 0x0000004000047882 */ /* 0x000fc60000000000 */
[----:B------:R-:W-:Y:S01]  /*3aa0*/  UVIRTCOUNT.DEALLOC.SMPOOL 0x80 ;  /* 0x000000800000784c */ /* 0x000fe20000000000 */
[----:B--2---:R-:W-:Y:S02]  /*3ab0*/  ULEA UR8, UR8, UR4, 0x18 ;  /* 0x0000000408087291 */ /* 0x004fe4000f8ec0ff */
[----:B------:R-:W-:-:S07]  /*3ac0*/  ULEA UR4, UR31, UR26, 0x3 ;  /* 0x0000001a1f047291 */ /* 0x000fce000f8e18ff */
[----:B------:R2:W-:Y:S02]  /*3ad0*/  @P0 STS.U8 [UR8+0x1c], R0 ;  /* 0x00001c00ff000988 */ /* 0x0005e40008000008 */
[----:B------:R-:W4:Y:S02]  /*3ae0*/  SYNCS.PHASECHK.TRANS64.TRYWAIT P0, [UR4], R3 ;  /* 0x00000003ff0075a7 */ /* 0x000f240008001104 */
[----:B--2-4-:R-:W-:Y:S05]  /*3af0*/  @!P0 BRA `(.L_x_69) ;  /* 0x0000005c00fc8947 */ /* 0x014fea0003800000 */
.L_x_164:
[----:B------:R-:W-:-:S04]  /*3b00*/  UIADD3 UR4, UPT, UPT, UR31, 0x1, URZ ;  /* 0x000000011f047890 */ /* 0x000fc8000fffe0ff */
[----:B------:R-:W-:-:S04]  /*3b10*/  UISETP.NE.AND UP0, UPT, UR4, 0x4, UPT ;  /* 0x000000040400788c */ /* 0x000fc8000bf05270 */
[----:B------:R-:W-:Y:S02]  /*3b20*/  USEL UR6, URZ, 0x1, UP0 ;  /* 0x00000001ff067887 */ /* 0x000fe40008000000 */
[----:B------:R-:W-:-:S04]  /*3b30*/  USEL UR4, UR4, URZ, UP0 ;  /* 0x000000ff04047287 */ /* 0x000fc80008000000 */
[----:B-1----:R-:W-:Y:S01]  /*3b40*/  ULEA UR5, UR4, UR26, 0x3 ;  /* 0x0000001a04057291 */ /* 0x002fe2000f8e18ff */
[----:B------:R-:W-:-:S04]  /*3b50*/  LOP3.LUT R2, R11, UR6, RZ, 0x3c, !PT ;  /* 0x000000060b027c12 */ /* 0x000fc8000f8e3cff */
[----:B--2---:R-:W-:-:S04]  /*3b60*/  SHF.L.U32 R3, R2, 0x1f, RZ ;  /* 0x0000001f02037819 */ /* 0x004fc800000006ff */
[----:B------:R-:W1:Y:S02]  /*3b70*/  SYNCS.PHASECHK.TRANS64.TRYWAIT P0, [UR5], R3 ;  /* 0x00000003ff0075a7 */ /* 0x000e640008001105 */
[----:B-1----:R-:W-:Y:S05]  /*3b80*/  @!P0 BRA `(.L_x_70) ;  /* 0x0000005c00f08947 */ /* 0x002fea0003800000 */
.L_x_166:
        /* <DEDUP_REMOVED lines=9> */
.L_x_168:
[----:B------:R-:W-:-:S04]  /*3c20*/  UIADD3 UR4, UPT, UPT, UR4, 0x1, URZ ;  /* 0x0000000104047890 */ /* 0x000fc8000fffe0ff */
[----:B------:R-:W-:-:S04]  /*3c30*/  UISETP.NE.AND UP0, UPT, UR4, 0x4, UPT ;  /* 0x000000040400788c */ /* 0x000fc8000bf05270 */
[----:B------:R-:W-:Y:S02]  /*3c40*/  USEL UR5, URZ, 0x1, UP0 ;  /* 0x00000001ff057887 */ /* 0x000fe40008000000 */
[----:B------:R-:W-:-:S04]  /*3c50*/  USEL UR4, UR4, URZ, UP0 ;  /* 0x000000ff04047287 */ /* 0x000fc80008000000 */
[----:B------:R-:W-:Y:S01]  /*3c60*/  ULEA UR4, UR4, UR26, 0x3 ;  /* 0x0000001a04047291 */ /* 0x000fe2000f8e18ff */
[----:B-1----:R-:W-:-:S04]  /*3c70*/  LOP3.LUT R3, R2, UR5, RZ, 0x3c, !PT ;  /* 0x0000000502037c12 */ /* 0x002fc8000f8e3cff */
[----:B------:R-:W-:-:S04]  /*3c80*/  SHF.L.U32 R3, R3, 0x1f, RZ ;  /* 0x0000001f03037819 */ /* 0x000fc800000006ff */
[----:B------:R-:W1:Y:S02]  /*3c90*/  SYNCS.PHASECHK.TRANS64.TRYWAIT P0, [UR4], R3 ;  /* 0x00000003ff0075a7 */ /* 0x000e640008001104 */
[----:B-1----:R-:W-:Y:S05]  /*3ca0*/  @!P0 BRA `(.L_x_72) ;  /* 0x0000005c00d88947 */ /* 0x002fea0003800000 */
.L_x_170:
[----:B------:R-:W-:Y:S01]  /*3cb0*/  NOP ;  /* 0x0000000000007918 */ /* 0x000fe20000000000 */
[----:B-1----:R-:W1:Y:S01]  /*3cc0*/  LDS R0, [UR8+0x14] ;  /* 0x00001408ff007984 */ /* 0x002e620008000800 */
[----:B------:R-:W-:Y:S01]  /*3cd0*/  ULOP3.LUT UR4, UR42, 0xffff, URZ, 0xc0, !UPT ;  /* 0x0000ffff2a047892 */ /* 0x000fe2000f8ec0ff */
[----:B------:R-:W-:Y:S01]  /*3ce0*/  UMOV UR5, 0xffff ;  /* 0x0000ffff00057882 */ /* 0x000fe20000000000 */
[----:B------:R-:W-:Y:S02]  /*3cf0*/  UMOV UR6, 0x1 ;  /* 0x0000000100067882 */ /* 0x000fe40000000000 */
[----:B------:R-:W-:-:S04]  /*3d00*/  USHF.R.U32.HI UR4, URZ, 0x5, UR4 ;  /* 0x00000005ff047899 */ /* 0x000fc80008011604 */
[----:B------:R-:W-:Y:S02]  /*3d10*/  USHF.L.U32 UR5, UR5, UR4, URZ ;  /* 0x0000000405057299 */ /* 0x000fe400080006ff */
[----:B------:R-:W-:-:S04]  /*3d20*/  USHF.L.U32 UR4, UR6, UR4, URZ ;  /* 0x0000000406047299 */ /* 0x000fc800080006ff */
[----:B-1----:R-:W-:-:S04]  /*3d30*/  LOP3.LUT R0, R0, UR5, RZ, 0xc0, !PT ;  /* 0x0000000500007c12 */ /* 0x002fc8000f8ec0ff */
[----:B------:R-:W-:-:S13]  /*3d40*/  ISETP.NE.AND P0, PT, R0, UR5, PT ;  /* 0x0000000500007c0c */ /* 0x000fda000bf05270 */
[----:B------:R-:W-:Y:S05]  /*3d50*/  @P0 BRA `(.L_x_73) ;  /* 0x0000000000580947 */ /* 0x000fea0003800000 */
[----:B------:R-:W1:Y:S02]  /*3d60*/  LDS R0, [UR8+0x18] ;  /* 0x00001808ff007984 */ /* 0x000e640008000800 */
[----:B-1----:R-:W-:-:S04]  /*3d70*/  LOP3.LUT R0, R0, UR4, RZ, 0xc0, !PT ;  /* 0x0000000400007c12 */ /* 0x002fc8000f8ec0ff */
[----:B------:R-:W-:-:S13]  /*3d80*/  ISETP.NE.AND P0, PT, R0, UR4, PT ;  /* 0x0000000400007c0c */ /* 0x000fda000bf05270 */
[----:B------:R-:W-:Y:S05]  /*3d90*/  @P0 BRA `(.L_x_74) ;  /* 0x00000000003c0947 */ /* 0x000fea0003800000 */
[----:B------:R-:W1:Y:S01]  /*3da0*/  S2R R2, SR_LANEID ;  /* 0x0000000000027919 */ /* 0x000e620000000000 */
[----:B------:R-:W-:Y:S01]  /*3db0*/  ULOP3.LUT UR5, URZ, UR5, URZ, 0x33, !UPT ;  /* 0x00000005ff057292 */ /* 0x000fe2000f8e33ff */
[----:B------:R-:W-:Y:S01]  /*3dc0*/  LOP3.LUT R4, RZ, UR4, RZ, 0x33, !PT ;  /* 0x00000004ff047c12 */ /* 0x000fe2000f8e33ff */
[----:B------:R-:W-:Y:S02]  /*3dd0*/  VOTEU.ANY UR4, UPT, PT ;  /* 0x0000000000047886 */ /* 0x000fe400038e0100 */
[----:B------:R-:W-:Y:S01]  /*3de0*/  UFLO.U32 UR4, UR4 ;  /* 0x00000004000472bd */ /* 0x000fe200080e0000 */
[----:B------:R-:W2:Y:S01]  /*3df0*/  REDUX UR6, R4 ;  /* 0x00000000040673c4 */ /* 0x000ea20000000000 */
[----:B------:R-:W-:-:S06]  /*3e00*/  IMAD.U32 R0, RZ, RZ, UR5 ;  /* 0x00000005ff007e24 */ /* 0x000fcc000f8e00ff */
[----:B------:R4:W-:Y:S01]  /*3e10*/  UTCATOMSWS.AND URZ, UR5 ;  /* 0x0000000500ff79e3 */ /* 0x0009e20008000000 */
[----:B------:R-:W3:Y:S01]  /*3e20*/  REDUX UR7, R0 ;  /* 0x00000000000773c4 */ /* 0x000ee20000000000 */
[----:B-1----:R-:W-:Y:S01]  /*3e30*/  ISETP.EQ.U32.AND P0, PT, R2, UR4, PT ;  /* 0x0000000402007c0c */ /* 0x002fe2000bf02070 */
[----:B--2---:R-:W-:Y:S01]  /*3e40*/  IMAD.U32 R2, RZ, RZ, UR6 ;  /* 0x00000006ff027e24 */ /* 0x004fe2000f8e00ff */
[----:B---3--:R-:W-:-:S11]  /*3e50*/  MOV R3, UR7 ;  /* 0x0000000700037c02 */ /* 0x008fd60008000f00 */
[----:B------:R4:W-:Y:S04]  /*3e60*/  @P0 ATOMS.AND RZ, [UR8+0x14], R3 ;  /* 0x00001403ffff098c */ /* 0x0009e8000a800008 */
[----:B------:R4:W-:Y:S01]  /*3e70*/  @P0 ATOMS.AND RZ, [UR8+0x18], R2 ;  /* 0x00001802ffff098c */ /* 0x0009e2000a800008 */
[----:B------:R-:W-:Y:S05]  /*3e80*/  BRA `(.L_x_75) ;  /* 0x0000000000147947 */ /* 0x000fea0003800000 */
.L_x_74:
[----:B------:R-:W-:Y:S02]  /*3e90*/  MOV R2, 0x3eb0 ;  /* 0x00003eb000027802 */ /* 0x000fe40000000f00 */
[----:B---3-5:R-:W-:Y:S05]  /*3ea0*/  CALL.REL.NOINC `($__internal_0_$__cuda_sm10x_tcgen05_guardrail_trap_col_being_dealloced_not_returned_by_alloc) ;  /* 0x0000006000c07944 */ /* 0x028fea0003c00000 */
[----:B------:R-:W-:Y:S05]  /*3eb0*/  BRA `(.L_x_75) ;  /* 0x0000000000087947 */ /* 0x000fea0003800000 */
.L_x_73:
[----:B------:R-:W-:Y:S02]  /*3ec0*/  MOV R2, 0x3ee0 ;  /* 0x00003ee000027802 */ /* 0x000fe40000000f00 */
[----:B---3-5:R-:W-:Y:S05]  /*3ed0*/  CALL.REL.NOINC `($__internal_2_$__cuda_sm10x_tcgen05_guardrail_trap_unallocated_columns_being_dealloced) ;  /* 0x0000006000cc7944 */ /* 0x028fea0003c00000 */
.L_x_75:
[----:B------:R-:W-:Y:S01]  /*3ee0*/  NOP ;  /* 0x0000000000007918 */ /* 0x000fe20000000000 */
[----:B----4-:R-:W-:Y:S05]  /*3ef0*/  EXIT ;  /* 0x000000000000794d */ /* 0x010fea0003800000 */
.L_x_57:
[----:B------:R-:W-:-:S09]  /*3f00*/  UISETP.NE.OR UP0, UPT, UR17, 0x3, !UP3 ;  /* 0x000000031100788c */ /* 0x000fd2000df05670 */
[----:B------:R-:W-:Y:S05]  /*3f10*/  BRA.U UP0, `(.L_x_76) ;  /* 0x0000001100547547 */ /* 0x000fea000b800000 */
[----:B------:R-:W1:Y:S01]  /*3f20*/  LDCU UR31, c[0x0][0x370] ;  /* 0x00006e00ff1f77ac */ /* 0x000e620008000800 */
[----:B------:R-:W2:Y:S01]  /*3f30*/  LDC.64 R16, c[0x0][0x348] ;  /* 0x0000d200ff107b82 */ /* 0x000ea20000000a00 */
[----:B------:R-:W-:Y:S02]  /*3f40*/  HFMA2 R13, -RZ, RZ, 0, 0 ;  /* 0x00000000ff0d7431 */ /* 0x000fe400000001ff */
[----:B------:R-:W-:Y:S01]  /*3f50*/  IMAD.MOV.U32 R15, RZ, RZ, 0x1 ;  /* 0x00000001ff0f7424 */ /* 0x000fe200078e00ff */
[----:B------:R-:W1:Y:S01]  /*3f60*/  LDCU.128 UR48, c[0x0][0xb10] ;  /* 0x00016200ff3077ac */ /* 0x000e620008000c00 */
[----:B------:R-:W-:Y:S01]  /*3f70*/  IMAD.MOV.U32 R14, RZ, RZ, RZ ;  /* 0x000000ffff0e7224 */ /* 0x000fe200078e00ff */
[----:B------:R-:W-:Y:S01]  /*3f80*/  MOV R7, 0x2000 ;  /* 0x0000200000077802 */ /* 0x000fe20000000f00 */
[----:B------:R-:W3:Y:S01]  /*3f90*/  LDCU UR30, c[0x0][0x374] ;  /* 0x00006e80ff1e77ac */ /* 0x000ee20008000800 */
[----:B------:R-:W4:Y:S01]  /*3fa0*/  LDC.64 R2, c[0x0][0x888] ;  /* 0x00022200ff027b82 */ /* 0x000f220000000a00 */
[----:B------:R-:W3:Y:S01]  /*3fb0*/  LDCU UR15, c[0x0][0xb0c] ;  /* 0x00016180ff0f77ac */ /* 0x000ee20008000800 */
[----:B------:R-:W2:Y:S06]  /*3fc0*/  LDCU UR40, c[0x0][0xb20] ;  /* 0x00016400ff2877ac */ /* 0x000eac0008000800 */
[----:B------:R-:W4:Y:S01]  /*3fd0*/  LDC.64 R4, c[0x0][0x890] ;  /* 0x00022400ff047b82 */ /* 0x000f220000000a00 */
[----:B------:R-:W2:Y:S01]  /*3fe0*/  LDCU UR4, c[0x0][0xb30] ;  /* 0x00016600ff0477ac */ /* 0x000ea20008000800 */
[----:B------:R-:W-:Y:S01]  /*3ff0*/  UMOV UR21, 0x400 ;  /* 0x0000040000157882 */ /* 0x000fe20000000000 */
[----:B-1----:R-:W-:-:S02]  /*4000*/  UIMAD.WIDE.U32 UR6, UR31, UR48, URZ ;  /* 0x000000301f0672a5 */ /* 0x002fc4000f8e00ff */
[----:B---3--:R-:W-:Y:S02]  /*4010*/  UIMAD.WIDE.U32 UR8, UR30, UR51, URZ ;  /* 0x000000331e0872a5 */ /* 0x008fe4000f8e00ff */
[----:B------:R-:W-:Y:S02]  /*4020*/  ULEA UR21, UR47, UR21, 0x18 ;  /* 0x000000152f157291 */ /* 0x000fe4000f8ec0ff */
[----:B------:R-:W-:Y:S02]  /*4030*/  UPLOP3.LUT UP3, UPT, UPT, UPT, UPT, 0x40, 0x4 ;  /* 0x000000000004789c */ /* 0x000fe40003f6e870 */
[----:B------:R-:W-:Y:S01]  /*4040*/  UIADD3 UR37, UPT, UPT, UR21, 0x78, URZ ;  /* 0x0000007815257890 */ /* 0x000fe2000fffe0ff */
[----:B------:R-:W-:Y:S01]  /*4050*/  UMOV UR6, UR7 ;  /* 0x0000000700067c82 */ /* 0x000fe20008000000 */
[----:B------:R-:W-:Y:S01]  /*4060*/  UMOV UR38, UR9 ;  /* 0x0000000900267c82 */ /* 0x000fe20008000000 */
[----:B------:R-:W-:Y:S02]  /*4070*/  UISETP.GE.AND UP0, UPT, UR42, 0x1, UPT ;  /* 0x000000012a00788c */ /* 0x000fe4000bf06270 */
[----:B------:R-:W-:Y:S01]  /*4080*/  UISETP.NE.AND UP4, UPT, UR42, 0x1, UPT ;  /* 0x000000012a00788c */ /* 0x000fe2000bf85270 */
[----:B------:R-:W1:Y:S01]  /*4090*/  LDCU.64 UR22, c[0x0][0xb28] ;  /* 0x00016500ff1677ac */ /* 0x000e620008000a00 */
[----:B------:R-:W-:-:S02]  /*40a0*/  UISETP.NE.AND UP6, UPT, UR15, 0x1, UPT ;  /* 0x000000010f00788c */ /* 0x000fc4000bfc5270 */
[----:B------:R-:W-:Y:S02]  /*40b0*/  UISETP.NE.AND UP5, UPT, UR50, 0x1, UPT ;  /* 0x000000013200788c */ /* 0x000fe4000bfa5270 */
[----:B------:R-:W-:Y:S02]  /*40c0*/  UIADD3 UR33, UPT, UPT, UR21, 0x60, URZ ;  /* 0x0000006015217890 */ /* 0x000fe4000fffe0ff */
[----:B------:R-:W-:Y:S02]  /*40d0*/  UIADD3 UR25, UPT, UPT, UR21, 0x68, URZ ;  /* 0x0000006815197890 */ /* 0x000fe4000fffe0ff */
[----:B------:R-:W-:Y:S02]  /*40e0*/  UIADD3 UR17, UPT, UPT, UR21, 0x70, URZ ;  /* 0x0000007015117890 */ /* 0x000fe4000fffe0ff */
[----:B------:R-:W-:Y:S02]  /*40f0*/  UPRMT UR37, UR47, 0x654, UR37 ;  /* 0x000006542f257896 */ /* 0x000fe40008000025 */
[----:B------:R-:W-:-:S02]  /*4100*/  USHF.R.U32.HI UR39, URZ, UR49, UR6 ;  /* 0x00000031ff277299 */ /* 0x000fc40008011606 */
[----:B--2---:R-:W-:Y:S02]  /*4110*/  USHF.R.U32.HI UR38, URZ, UR40, UR38 ;  /* 0x00000028ff267299 */ /* 0x004fe40008011626 */
[----:B------:R-:W-:-:S11]  /*4120*/  UISETP.NE.AND UP2, UPT, UR4, 0x1, UPT ;  /* 0x000000010400788c */ /* 0x000fd6000bf45270 */
.L_x_87:
[C---:B------:R-:W-:Y:S02]  /*4130*/  LEA R12, R14.reuse, UR21, 0x3 ;  /* 0x000000150e0c7c11 */ /* 0x040fe4000f8e18ff */
[----:B------:R-:W-:Y:S02]  /*4140*/  SHF.L.U32 R9, R13, 0x1f, RZ ;  /* 0x0000001f0d097819 */ /* 0x000fe400000006ff */
[----:B------:R-:W-:Y:S02]  /*4150*/  LEA R10, R14, UR21, 0x4 ;  /* 0x000000150e0a7c11 */ /* 0x000fe4000f8e20ff */
[----:B--2---:R-:W2:Y:S02]  /*4160*/  SYNCS.PHASECHK.TRANS64.TRYWAIT P0, [R12+URZ+0xb0], R9 ;  /* 0x0000b0090c0075a7 */ /* 0x004ea400080011ff */
[----:B--2---:R-:W-:Y:S05]  /*4170*/  @!P0 BRA `(.L_x_77) ;  /* 0x0000005800bc8947 */ /* 0x004fea0003800000 */
.L_x_171:
[----:B--2---:R-:W2:Y:S01]  /*4180*/  LDS.128 R8, [R10+0x140] ;  /* 0x000140000a087984 */ /* 0x004ea20000000c00 */
[----:B------:R-:W-:Y:S01]  /*4190*/  UISETP.GE.AND UP0, UPT, UR42, 0x1, UPT ;  /* 0x000000012a00788c */ /* 0x000fe2000bf06270 */
[----:B------:R-:W-:Y:S01]  /*41a0*/  @!PT LDS RZ, [RZ] ;  /* 0x00000000fffff984 */ /* 0x000fe20000000800 */
[----:B------:R-:W-:Y:S01]  /*41b0*/  @!PT LDS RZ, [RZ] ;  /* 0x00000000fffff984 */ /* 0x000fe20000000800 */
[----:B------:R-:W-:Y:S01]  /*41c0*/  @!PT LDS RZ, [RZ] ;  /* 0x00000000fffff984 */ /* 0x000fe20000000800 */
[----:B------:R-:W-:Y:S01]  /*41d0*/  @!PT LDS RZ, [RZ] ;  /* 0x00000000fffff984 */ /* 0x000fe20000000800 */
[----:B------:R3:W-:Y:S06]  /*41e0*/  MEMBAR.ALL.CTA ;  /* 0x0000000000007992 */ /* 0x0007ec0000008000 */
[----:B---3--:R-:W3:Y:S01]  /*41f0*/  FENCE.VIEW.ASYNC.S ;  /* 0x00000000000073c6 */ /* 0x008ee20000000000 */
[----:B--2---:R-:W-:Y:S11]  /*4200*/  LOP3.LUT P0, RZ, R10, 0x1, RZ, 0xc0, !PT ;  /* 0x000000010aff7812 */ /* 0x004ff6000780c0ff */
[----:B------:R-:W-:Y:S02]  /*4210*/  @!UPT UIADD3 URZ, UPT, UPT, URZ, URZ, URZ ;  /* 0x000000fffffff290 */ /* 0x000fe4000fffe0ff */
[----:B---3--:R-:W-:Y:S01]  /*4220*/  VOTEU.ANY UP1, P0 ;  /* 0x0000000000ff7886 */ /* 0x008fe20000020100 */
[----:B------:R-:W-:Y:S11]  /*4230*/  PLOP3.LUT P0, PT, PT, PT, UP1, 0x80, 0x8 ;  /* 0x000000000008781c */ /* 0x000ff60003f0f018 */
[----:B------:R-:W-:Y:S02]  /*4240*/  @!UPT UIADD3 URZ, UPT, UPT, URZ, URZ, URZ ;  /* 0x000000fffffff290 */ /* 0x000fe4000fffe0ff */
[----:B------:R-:W-:Y:S02]  /*4250*/  @P0 SHF.R.U32.HI R0, RZ, 0x10, R9 ;  /* 0x00000010ff000819 */ /* 0x000fe40000011609 */
[----:B------:R-:W-:Y:S02]  /*4260*/  @P0 MOV R6, R8 ;  /* 0x0000000800060202 */ /* 0x000fe40000000f00 */
[----:B------:R-:W-:Y:S01]  /*4270*/  @P0 R2UR UR4, R0 ;  /* 0x00000000000402ca */ /* 0x000fe200000e0000 */
[----:B------:R-:W-:Y:S01]  /*4280*/  VIADD R0, R12, 0xc0 ;  /* 0x000000c00c007836 */ /* 0x000fe20000000000 */
[----:B------:R-:W-:Y:S02]  /*4290*/  @P0 LOP3.LUT R8, R9, 0xffff, RZ, 0xc0, !PT ;  /* 0x0000ffff09080812 */ /* 0x000fe400078ec0ff */
[----:B------:R-:W-:Y:S02]  /*42a0*/  @P0 R2UR UR6, R6 ;  /* 0x00000000060602ca */ /* 0x000fe400000e0000 */
[----:B------:R-:W-:Y:S02]  /*42b0*/  PRMT R0, RZ, 0x654, R0 ;  /* 0x00000654ff007816 */ /* 0x000fe40000000000 */
[----:B------:R-:W-:Y:S02]  /*42c0*/  @P0 R2UR UR5, R8 ;  /* 0x00000000080502ca */ /* 0x000fe400000e0000 */
[----:B------:R2:W-:Y:S03]  /*42d0*/  SYNCS.ARRIVE.TRANS64.RED.A1T0 RZ, [R0+URZ], RZ ;  /* 0x000000ff00ff79a7 */ /* 0x0005e600081004ff */
[----:B------:R-:W-:Y:S04]  /*42e0*/  @UP1 UMOV UR29, UR4 ;  /* 0x00000004001d1c82 */ /* 0x000fe80008000000 */
[----:B------:R-:W-:Y:S04]  /*42f0*/  @UP1 UMOV UR14, UR6 ;  /* 0x00000006000e1c82 */ /* 0x000fe80008000000 */
[----:B------:R-:W-:Y:S01]  /*4300*/  @UP1 UMOV UR13, UR5 ;  /* 0x00000005000d1c82 */ /* 0x000fe20008000000 */
[----:B------:R-:W-:Y:S05]  /*4310*/  BRA.U !UP0, `(.L_x_78) ;  /* 0x0000000108a47547 */ /* 0x000fea000b800000 */
[----:B------:R-:W-:Y:S02]  /*4320*/  UIMAD.WIDE.U32 UR18, UR13, UR51, URZ ;  /* 0x000000330d1272a5 */ /* 0x000fe4000f8e00ff */
[----:B------:R-:W-:Y:S02]  /*4330*/  UIMAD.WIDE.U32 UR26, UR14, UR48, URZ ;  /* 0x000000300e1a72a5 */ /* 0x000fe4000f8e00ff */
[----:B------:R-:W-:Y:S02]  /*4340*/  USEL UR4, UR30, UR38, !UP5 ;  /* 0x000000261e047287 */ /* 0x000fe4000e800000 */
[----:B------:R-:W-:Y:S02]  /*4350*/  USEL UR7, UR31, UR39, !UP6 ;  /* 0x000000271f077287 */ /* 0x000fe4000f000000 */
[----:B-1----:R-:W-:Y:S02]  /*4360*/  UIMAD.WIDE.U32 UR8, UR4, UR22, URZ ;  /* 0x00000016040872a5 */ /* 0x002fe4000f8e00ff */
[----:B------:R-:W-:Y:S01]  /*4370*/  UIMAD.WIDE.U32 UR10, UR7, UR22, URZ ;  /* 0x00000016070a72a5 */ /* 0x000fe2000f8e00ff */
[----:B------:R-:W-:Y:S02]  /*4380*/  UMOV UR5, UR19 ;  /* 0x0000001300057c82 */ /* 0x000fe40008000000 */
[----:B------:R-:W-:Y:S03]  /*4390*/  USHF.R.U32.HI UR6, URZ, UR40, UR5 ;  /* 0x00000028ff067299 */ /* 0x000fe60008011605 */
[----:B------:R-:W-:Y:S01]  /*43a0*/  UMOV UR5, UR27 ;  /* 0x0000001b00057c82 */ /* 0x000fe20008000000 */
[----:B------:R-:W-:Y:S02]  /*43b0*/  USEL UR6, UR13, UR6, !UP5 ;  /* 0x000000060d067287 */ /* 0x000fe4000e800000 */
[----:B------:R-:W-:Y:S03]  /*43c0*/  USHF.R.U32.HI UR12, URZ, UR49, UR5 ;  /* 0x00000031ff0c7299 */ /* 0x000fe60008011605 */
[----:B------:R-:W-:Y:S02]  /*43d0*/  UMOV UR5, UR9 ;  /* 0x0000000900057c82 */ /* 0x000fe40008000000 */
[----:B------:R-:W-:Y:S03]  /*43e0*/  @UP4 USHF.R.U32.HI UR4, URZ, UR23, UR5 ;  /* 0x00000017ff044299 */ /* 0x000fe60008011605 */
[----:B------:R-:W-:Y:S01]  /*43f0*/  UMOV UR5, UR11 ;  /* 0x0000000b00057c82 */ /* 0x000fe20008000000 */
[----:B------:R-:W-:Y:S02]  /*4400*/  UIMAD UR4, UR42, UR4, URZ ;  /* 0x000000042a0472a4 */ /* 0x000fe4000f8e02ff */
[----:B------:R-:W-:Y:S02]  /*4410*/  @UP4 USHF.R.U32.HI UR7, URZ, UR23, UR5 ;  /* 0x00000017ff074299 */ /* 0x000fe40008011605 */
[----:B------:R-:W-:Y:S02]  /*4420*/  UIMAD.WIDE.U32 UR10, UR6, UR22, URZ ;  /* 0x00000016060a72a5 */ /* 0x000fe4000f8e00ff */
[----:B------:R-:W-:Y:S02]  /*4430*/  USEL UR5, UR14, UR12, !UP6 ;  /* 0x0000000c0e057287 */ /* 0x000fe4000f000000 */
[----:B------:R-:W-:Y:S02]  /*4440*/  UIMAD UR8, UR42, UR7, URZ ;  /* 0x000000072a0872a4 */ /* 0x000fe4000f8e02ff */
[----:B------:R-:W-:Y:S03]  /*4450*/  UISETP.GE.AND UP0, UPT, UR6, UR4, UPT ;  /* 0x000000040600728c */ /* 0x000fe6000bf06270 */
[----:B------:R-:W-:Y:S01]  /*4460*/  UMOV UR4, UR11 ;  /* 0x0000000b00047c82 */ /* 0x000fe20008000000 */
[----:B------:R-:W-:Y:S02]  /*4470*/  UISETP.GE.OR UP0, UPT, UR5, UR8, UP0 ;  /* 0x000000080500728c */ /* 0x000fe40008706670 */
[----:B------:R-:W-:Y:S02]  /*4480*/  USHF.R.U32.HI UR4, URZ, UR23, UR4 ;  /* 0x00000017ff047299 */ /* 0x000fe40008011604 */
[----:B------:R-:W-:Y:S02]  /*4490*/  UIMAD.WIDE.U32 UR8, UR5, UR22, URZ ;  /* 0x00000016050872a5 */ /* 0x000fe4000f8e00ff */
[----:B------:R-:W-:Y:S04]  /*44a0*/  USEL UR10, UR6, UR4, !UP4 ;  /* 0x00000004060a7287 */ /* 0x000fe8000e000000 */
[----:B------:R-:W-:Y:S01]  /*44b0*/  UIADD3 UR11, UPT, UPT, -UR10, URZ, URZ ;  /* 0x000000ff0a0b7290 */ /* 0x000fe2000fffe1ff */
[----:B------:R-:W-:Y:S02]  /*44c0*/  @!UP0 UMOV UR4, UR9 ;  /* 0x0000000900048c82 */ /* 0x000fe40008000000 */
[----:B------:R-:W-:Y:S02]  /*44d0*/  @!UP0 USHF.R.U32.HI UR4, URZ, UR23, UR4 ;  /* 0x00000017ff048299 */ /* 0x000fe40008011604 */
[----:B------:R-:W-:Y:S02]  /*44e0*/  UIMAD UR8, UR42, UR11, UR6 ;  /* 0x0000000b2a0872a4 */ /* 0x000fe4000f8e0206 */
[----:B------:R-:W-:Y:S04]  /*44f0*/  @!UP0 USEL UR4, UR5, UR4, !UP4 ;  /* 0x0000000405048287 */ /* 0x000fe8000e000000 */
[----:B------:R-:W-:Y:S02]  /*4500*/  @!UP0 UIMAD UR8, UR7, UR8, UR4 ;  /* 0x00000008070882a4 */ /* 0x000fe4000f8e0204 */
[----:B------:R-:W-:Y:S02]  /*4510*/  @!UP0 UIADD3 UR9, UPT, UPT, UR10, -UR4, URZ ;  /* 0x800000040a098290 */ /* 0x000fe4000fffe0ff */
[----:B------:R-:W-:Y:S02]  /*4520*/  UIADD3 UR4, UPT, UPT, -UR5, URZ, URZ ;  /* 0x000000ff05047290 */ /* 0x000fe4000fffe1ff */
[----:B------:R-:W-:Y:S02]  /*4530*/  UIADD3 UR7, UPT, UPT, -UR6, URZ, URZ ;  /* 0x000000ff06077290 */ /* 0x000fe4000fffe1ff */
[----:B------:R-:W-:Y:S02]  /*4540*/  @!UP0 UIMAD UR6, UR9, UR42, UR5 ;  /* 0x0000002a090682a4 */ /* 0x000fe4000f8e0205 */
[----:B------:R-:W-:Y:S02]  /*4550*/  UIMAD UR14, UR15, UR4, UR14 ;  /* 0x000000040f0e72a4 */ /* 0x000fe4000f8e020e */
[----:B------:R-:W-:Y:S01]  /*4560*/  UIMAD UR13, UR50, UR7, UR13 ;  /* 0x00000007320d72a4 */ /* 0x000fe2000f8e020d */
[----:B------:R-:W-:Y:S02]  /*4570*/  @!UP0 UMOV UR5, UR8 ;  /* 0x0000000800058c82 */ /* 0x000fe40008000000 */
[----:B------:R-:W-:Y:S02]  /*4580*/  UIMAD UR14, UR5, UR15, UR14 ;  /* 0x0000000f050e72a4 */ /* 0x000fe4000f8e020e */
[----:B------:R-:W-:Y:S11]  /*4590*/  UIMAD UR13, UR6, UR50, UR13 ;  /* 0x00000032060d72a4 */ /* 0x000ff6000f8e020d */
[----:B------:R-:W-:Y:S01]  /*45a0*/  @!UPT UIADD3 URZ, UPT, UPT, URZ, URZ, URZ ;  /* 0x000000fffffff290 */ /* 0x000fe2000fffe0ff */
.L_x_78:
[----:B------:R-:W3:Y:S01]  /*45b0*/  @!UP2 LDCU.128 UR8, c[0x0][0xb10] ;  /* 0x00016200ff08a7ac */ /* 0x000ee20008000c00 */
[C---:B----4-:R-:W-:Y:S02]  /*45c0*/  ISETP.NE.U32.AND P1, PT, R4.reuse, RZ, PT ;  /* 0x000000ff0400720c */ /* 0x050fe40003f25070 */
[----:B------:R-:W-:Y:S02]  /*45d0*/  ISETP.NE.U32.AND P0, PT, R4, RZ, PT ;  /* 0x000000ff0400720c */ /* 0x000fe40003f05070 */
[C---:B------:R-:W-:Y:S02]  /*45e0*/  ISETP.NE.AND.EX P1, PT, R5.reuse, RZ, PT, P1 ;  /* 0x000000ff0500720c */ /* 0x040fe40003f25310 */
[----:B------:R-:W-:Y:S01]  /*45f0*/  ISETP.NE.AND.EX P0, PT, R5, RZ, PT, P0 ;  /* 0x000000ff0500720c */ /* 0x000fe20003f05300 */
[----:B------:R-:W4:Y:S01]  /*4600*/  @!UP2 LDCU UR5, c[0x0][0xb0c] ;  /* 0x00016180ff05a7ac */ /* 0x000f220008000800 */
[----:B------:R-:W-:Y:S01]  /*4610*/  SHF.L.U32 R9, R15, 0x1f, RZ ;  /* 0x0000001f0f097819 */ /* 0x000fe200000006ff */
[----:B------:R-:W-:Y:S02]  /*4620*/  USHF.L.U32 UR35, UR16, 0x7, URZ ;  /* 0x0000000710237899 */ /* 0x000fe400080006ff */
[----:B------:R-:W-:Y:S02]  /*4630*/  USHF.L.U32 UR34, UR20, 0x7, URZ ;  /* 0x0000000714227899 */ /* 0x000fe400080006ff */
[----:B---3--:R-:W-:Y:S07]  /*4640*/  UIMAD.WIDE.U32 UR6, UR14, UR8, URZ ;  /* 0x000000080e0672a5 */ /* 0x008fee000f8e00ff */
[----:B------:R-:W-:Y:S01]  /*4650*/  @!UP2 UMOV UR4, UR7 ;  /* 0x000000070004ac82 */ /* 0x000fe20008000000 */
[----:B----4-:R-:W-:Y:S02]  /*4660*/  @!UP2 UISETP.NE.AND UP0, UPT, UR5, 0x1, UPT ;  /* 0x000000010500a88c */ /* 0x010fe4000bf05270 */
[----:B------:R-:W-:Y:S02]  /*4670*/  @!UP2 USHF.R.U32.HI UR4, URZ, UR9, UR4 ;  /* 0x00000009ff04a299 */ /* 0x000fe40008011604 */
[----:B------:R-:W-:Y:S02]  /*4680*/  UIMAD.WIDE.U32 UR6, UR13, UR11, URZ ;  /* 0x0000000b0d0672a5 */ /* 0x000fe4000f8e00ff */
[----:B------:R-:W-:Y:S02]  /*4690*/  @!UP2 USEL UR8, UR14, UR4, !UP0 ;  /* 0x000000040e08a287 */ /* 0x000fe4000c000000 */
[----:B------:R-:W-:Y:S03]  /*46a0*/  @!UP2 UISETP.NE.AND UP0, UPT, UR10, 0x1, UPT ;  /* 0x000000010a00a88c */ /* 0x000fe6000bf05270 */
[----:B------:R-:W-:Y:S02]  /*46b0*/  @!UP2 UMOV UR6, UR7 ;  /* 0x000000070006ac82 */ /* 0x000fe40008000000 */
[----:B------:R-:W3:Y:S02]  /*46c0*/  @!UP2 LDCU UR4, c[0x0][0xb20] ;  /* 0x00016400ff04a7ac */ /* 0x000ee40008000800 */
[----:B---3--:R-:W-:Y:S04]  /*46d0*/  @!UP2 USHF.R.U32.HI UR6, URZ, UR4, UR6 ;  /* 0x00000004ff06a299 */ /* 0x008fe80008011606 */
[----:B------:R-:W-:Y:S04]  /*46e0*/  @!UP2 USEL UR6, UR13, UR6, !UP0 ;  /* 0x000000060d06a287 */ /* 0x000fe8000c000000 */
[----:B------:R-:W-:Y:S02]  /*46f0*/  @!UP2 UIADD3 UR4, UPT, UPT, -UR8, UR6, URZ ;  /* 0x000000060804a290 */ /* 0x000fe4000fffe1ff */
[----:B------:R-:W-:Y:S02]  /*4700*/  @!UP2 UIADD3 UR6, UPT, UPT, UR8, -UR6, URZ ;  /* 0x800000060806a290 */ /* 0x000fe4000fffe0ff */
[----:B------:R-:W-:Y:S02]  /*4710*/  @!UP2 UIMAD UR14, UR4, UR5, UR14 ;  /* 0x00000005040ea2a4 */ /* 0x000fe4000f8e020e */
[----:B------:R-:W-:Y:S01]  /*4720*/  @!UP2 UIMAD UR13, UR6, UR10, UR13 ;  /* 0x0000000a060da2a4 */ /* 0x000fe2000f8e020d */
[----:B------:R-:W-:Y:S11]  /*4730*/  BRA.U UP3, `(.L_x_79) ;  /* 0x0000000103107547 */ /* 0x000ff6000b800000 */
[----:B--2---:R-:W-:Y:S04]  /*4740*/  MOV R0, UR43 ;  /* 0x0000002b00007c02 */ /* 0x004fe80008000f00 */
[----:B------:R-:W-:Y:S04]  /*4750*/  SHF.L.U32 R11, R0, 0x1f, RZ ;  /* 0x0000001f000b7819 */ /* 0x000fe800000006ff */
[----:B------:R-:W2:Y:S02]  /*4760*/  SYNCS.PHASECHK.TRANS64.TRYWAIT P2, [UR21+0xa8], R11 ;  /* 0x0000a80bff0075a7 */ /* 0x000ea40008041115 */
[----:B--2---:R-:W-:Y:S05]  /*4770*/  @!P2 BRA `(.L_x_80) ;  /* 0x000000540050a947 */ /* 0x004fea0003800000 */
.L_x_79:
[----:B------:R-:W-:Y:S05]  /*4780*/  @!P1 BRA `(.L_x_81) ;  /* 0x0000000000309947 */ /* 0x000fea0003800000 */
[----:B------:R-:W-:Y:S01]  /*4790*/  ISETP.NE.U32.AND P1, PT, R2, RZ, PT ;  /* 0x000000ff0200720c */ /* 0x000fe20003f25070 */
[----:B------:R-:W3:Y:S01]  /*47a0*/  LDCU.64 UR4, c[0x0][0x358] ;  /* 0x00006b00ff0477ac */ /* 0x000ee20008000a00 */
[----:B------:R-:W-:Y:S02]  /*47b0*/  IMAD.MOV.U32 R80, RZ, RZ, 0x1 ;  /* 0x00000001ff507424 */ /* 0x000fe400078e00ff */
[----:B------:R-:W-:Y:S11]  /*47c0*/  ISETP.NE.AND.EX P1, PT, R3, RZ, PT, P1 ;  /* 0x000000ff0300720c */ /* 0x000ff60003f25310 */
[----:B------:R-:W-:Y:S02]  /*47d0*/  @!UPT UIADD3 URZ, UPT, UPT, URZ, URZ, URZ ;  /* 0x000000fffffff290 */ /* 0x000fe4000fffe0ff */
[----:B--2---:R-:W2:Y:S01]  /*47e0*/  @P1 LDC.64 R10, c[0x0][0x888] ;  /* 0x00022200ff0a1b82 */ /* 0x004ea20000000a00 */
[----:B------:R-:W-:Y:S04]  /*47f0*/  @P1 IMAD R0, R4, UR36, RZ ;  /* 0x0000002404001c24 */ /* 0x000fe8000f8e02ff */
[----:B--2---:R-:W-:Y:S04]  /*4800*/  @P1 IMAD.WIDE R10, R0, 0x4, R10 ;  /* 0x00000004000a1825 */ /* 0x004fe800078e020a */
[----:B------:R-:W-:Y:S01]  /*4810*/  HFMA2 R0, -RZ, RZ, 0, 5.9604644775390625e-08 ;  /* 0x00000001ff007431 */ /* 0x000fe200000001ff */
[----:B---3-5:R3:W5:Y:S04]  /*4820*/  @P1 LDG.E R41, desc[UR4][R10.64] ;  /* 0x000000040a291981 */ /* 0x028768000c1e1900 */
[----:B------:R-:W-:Y:S01]  /*4830*/  @!P1 PRMT R80, R0, 0x7610, R80 ;  /* 0x0000761000509816 */ /* 0x000fe20000000050 */
[----:B---3--:R-:W4:Y:S06]  /*4840*/  @!P1 LDC R41, c[0x0][0x880] ;  /* 0x00022000ff299b82 */ /* 0x008f2c0000000800 */
.L_x_81:
[----:B----45:R-:W-:Y:S01]  /*4850*/  @!P0 FSETP.EQ.AND P1, PT, R41, RZ, PT ;  /* 0x000000ff2900820b */ /* 0x030fe20003f22000 */
[----:B------:R-:W-:Y:S01]  /*4860*/  @!UPT UIADD3 URZ, UPT, UPT, URZ, URZ, URZ ;  /* 0x000000fffffff290 */ /* 0x000fe2000fffe0ff */
[----:B------:R-:W-:Y:S11]  /*4870*/  @!P0 BRA `(.L_x_82) ;  /* 0x0000000000188947 */ /* 0x000ff60003800000 */
[----:B------:R-:W-:Y:S02]  /*4880*/  LOP3.LUT P0, RZ, R80, 0xff, RZ, 0xc0, !PT ;  /* 0x000000ff50ff7812 */ /* 0x000fe4000780c0ff */
[----:B------:R-:W-:Y:S04]  /*4890*/  ISETP.NE.U32.AND P1, PT, R2, RZ, PT ;  /* 0x000000ff0200720c */ /* 0x000fe80003f25070 */
[----:B------:R-:W-:Y:S04]  /*48a0*/  ISETP.NE.AND.EX P1, PT, R3, RZ, PT, P1 ;  /* 0x000000ff0300720c */ /* 0x000fe80003f25310 */
[----:B------:R-:W-:Y:S03]  /*48b0*/  PLOP3.LUT P1, PT, P1, PT, PT, 0x8, 0x80 ;  /* 0x000000000080781c */ /* 0x000fe60000f2e170 */
[----:B------:R-:W-:Y:S11]  /*48c0*/  @P0 FSETP.EQ.AND P1, PT, R41, RZ, PT ;  /* 0x000000ff2900020b */ /* 0x000ff60003f22000 */
[----:B------:R-:W-:Y:S02]  /*48d0*/  @!UPT UIADD3 URZ, UPT, UPT, URZ, URZ, URZ ;  /* 0x000000fffffff290 */ /* 0x000fe4000fffe0ff */
.L_x_82:
[----:B------:R-:W3:Y:S01]  /*48e0*/  SYNCS.PHASECHK.TRANS64.TRYWAIT P2, [UR21+0x80], R9 ;  /* 0x00008009ff0075a7 */ /* 0x000ee20008041115 */
[----:B------:R-:W-:Y:S04]  /*48f0*/  ELECT P0, URZ, PT ;  /* 0x0000000000ff782f */ /* 0x000fe80003800000 */
[----:B------:R-:W-:Y:S11]  /*4900*/  PLOP3.LUT P1, PT, P1, P0, PT, 0xf2, 0x2f ;  /* 0x00000000002f781c */ /* 0x000ff60000f21e72 */
[----:B------:R-:W-:Y:S02]  /*4910*/  @!UPT UIADD3 URZ, UPT, UPT, URZ, URZ, URZ ;  /* 0x000000fffffff290 */ /* 0x000fe4000fffe0ff */
[----:B------:R-:W-:Y:S05]  /*4920*/  @!P1 IADD3 R8, P0, PT, R16, 0x580, RZ ;  /* 0x0000058010089810 */ /* 0x000fea0007f1e0ff */
[----:B------:R-:W-:Y:S01]  /*4930*/  @!P1 IMAD.X R6, RZ, RZ, R17, P0 ;  /* 0x000000ffff069224 */ /* 0x000fe200000e0611 */
[----:B---3--:R-:W-:Y:S07]  /*4940*/  @!P2 BRA `(.L_x_83) ;  /* 0x0000005000f4a947 */ /* 0x008fee0003800000 */
.L_x_174:
[----:B------:R-:W-:Y:S01]  /*4950*/  @!P1 R2UR UR5, R8 ;  /* 0x00000000080592ca */ /* 0x000fe200000e0000 */
[----:B------:R-:W-:Y:S01]  /*4960*/  VOTEU.ALL UP0, P1 ;  /* 0x0000000000ff7886 */ /* 0x000fe20000800000 */
[----:B------:R-:W-:Y:S01]  /*4970*/  @!P1 R2UR UR4, R6 ;  /* 0x00000000060492ca */ /* 0x000fe200000e0000 */
[----:B--2---:R-:W-:Y:S01]  /*4980*/  @!P1 IMAD.MOV.U32 R0, RZ, RZ, 0x2000 ;  /* 0x00002000ff009424 */ /* 0x004fe200078e00ff */
[----:B------:R-:W-:Y:S01]  /*4990*/  UMOV UR8, 0x0 ;  /* 0x0000000000087882 */ /* 0x000fe20000000000 */
[----:B------:R-:W-:Y:S01]  /*49a0*/  UMOV UR9, 0x10000000 ;  /* 0x1000000000097882 */ /* 0x000fe20000000000 */
[----:B------:R-:W-:Y:S01]  /*49b0*/  @!UP0 UIADD3 UR32, UPT, UPT, UR21, 0x200, URZ ;  /* 0x0000020015208890 */ /* 0x000fe2000fffe0ff */
[----:B------:R-:W-:Y:S01]  /*49c0*/  @!P1 IADD3 R8, P0, PT, R16, 0x580, RZ ;  /* 0x0000058010089810 */ /* 0x000fe20007f1e0ff */
[----:B------:R-:W-:Y:S01]  /*49d0*/  VOTEU.ALL UP0, P1 ;  /* 0x0000000000ff7886 */ /* 0x000fe20000800000 */
[----:B------:R-:W-:Y:S03]  /*49e0*/  UPRMT UR6, UR47, 0x654, UR33 ;  /* 0x000006542f067896 */ /* 0x000fe60008000021 */
[----:B------:R-:W-:Y:S02]  /*49f0*/  @!P1 IMAD.X R6, RZ, RZ, R17, P0 ;  /* 0x000000ffff069224 */ /* 0x000fe400000e0611 */
[----:B------:R-:W-:Y:S02]  /*4a00*/  IMAD.U32 R10, RZ, RZ, UR5 ;  /* 0x00000005ff0a7e24 */ /* 0x000fe4000f8e00ff */
[----:B------:R-:W-:Y:S03]  /*4a10*/  IMAD.U32 R11, RZ, RZ, UR4 ;  /* 0x00000004ff0b7e24 */ /* 0x000fe6000f8e00ff */
[----:B------:R-:W-:Y:S02]  /*4a20*/  @!P1 R2UR UR4, R10 ;  /* 0x000000000a0492ca */ /* 0x000fe400000e0000 */
[----:B------:R-:W-:Y:S11]  /*4a30*/  @!P1 R2UR UR5, R11 ;  /* 0x000000000b0592ca */ /* 0x000ff600000e0000 */
[----:B------:R-:W-:Y:S02]  /*4a40*/  @!UPT UIADD3 URZ, UPT, UPT, URZ, URZ, URZ ;  /* 0x000000fffffff290 */ /* 0x000fe4000fffe0ff */
[----:B------:R2:W-:Y:S01]  /*4a50*/  @!UP0 UTMALDG.3D [UR32], [UR4], desc[UR8] ;  /* 0x00000820040085b4 */ /* 0x0005e20008011000 */
[----:B------:R2:W-:Y:S01]  /*4a60*/  @!P1 SYNCS.ARRIVE.TRANS64.RED.A0TR RZ, [UR21+0x60], R0 ;  /* 0x00006000ffff99a7 */ /* 0x0005e20008300415 */
[----:B------:R-:W-:Y:S01]  /*4a70*/  SYNCS.ARRIVE.TRANS64.RED.A1T0 RZ, [UR6], RZ ;  /* 0x000000ffffff79a7 */ /* 0x000fe20008100406 */
[----:B------:R-:W3:Y:S02]  /*4a80*/  SYNCS.PHASECHK.TRANS64.TRYWAIT P2, [UR21+0x88], R9 ;  /* 0x00008809ff0075a7 */ /* 0x000ee40008041115 */
[----:B--23--:R-:W-:Y:S05]  /*4a90*/  @!P2 BRA `(.L_x_84) ;  /* 0x0000005000b8a947 */ /* 0x00cfea0003800000 */
.L_x_176:
        /* <DEDUP_REMOVED lines=8> */
[----:B------:R-:W-:Y:S01]  /*4b20*/  @!UP0 UIADD3 UR24, UPT, UPT, UR21, 0x2200, URZ ;  /* 0x0000220015188890 */ /* 0x000fe2000fffe0ff */
[----:B------:R-:W-:Y:S01]  /*4b30*/  VOTEU.ALL UP0, P1 ;  /* 0x0000000000ff7886 */ /* 0x000fe20000800000 */
[----:B------:R-:W-:Y:S01]  /*4b40*/  UMOV UR27, UR35 ;  /* 0x00000023001b7c82 */ /* 0x000fe20008000000 */
[----:B------:R-:W-:Y:S02]  /*4b50*/  UMOV UR28, UR36 ;  /* 0x00000024001c7c82 */ /* 0x000fe40008000000 */
[----:B------:R-:W-:Y:S01]  /*4b60*/  IMAD.U32 R10, RZ, RZ, UR5 ;  /* 0x00000005ff0a7e24 */ /* 0x000fe2000f8e00ff */
[----:B------:R-:W-:Y:S01]  /*4b70*/  UPRMT UR6, UR47, 0x654, UR25 ;  /* 0x000006542f067896 */ /* 0x000fe20008000019 */
[----:B------:R-:W-:Y:S02]  /*4b80*/  IMAD.U32 R11, RZ, RZ, UR4 ;  /* 0x00000004ff0b7e24 */ /* 0x000fe4000f8e00ff */
[----:B------:R-:W-:Y:S01]  /*4b90*/  @!P1 IMAD.X R6, RZ, RZ, R17, P0 ;  /* 0x000000ffff069224 */ /* 0x000fe200000e0611 */
        /* <DEDUP_REMOVED lines=8> */
.L_x_178:
[----:B------:R-:W-:Y:S01]  /*4c20*/  @!P1 R2UR UR5, R8 ;  /* 0x00000000080592ca */ /* 0x000fe200000e0000 */
[----:B------:R-:W-:Y:S01]  /*4c30*/  VOTEU.ALL UP0, P1 ;  /* 0x0000000000ff7886 */ /* 0x000fe20000800000 */
[----:B------:R-:W-:Y:S01]  /*4c40*/  @!P1 R2UR UR4, R6 ;  /* 0x00000000060492ca */ /* 0x000fe200000e0000 */
[----:B--2---:R-:W-:Y:S01]  /*4c50*/  @!P1 IMAD.MOV.U32 R0, RZ, RZ, 0x2000 ;  /* 0x00002000ff009424 */ /* 0x004fe200078e00ff */
[----:B------:R-:W-:Y:S01]  /*4c60*/  UMOV UR8, 0x0 ;  /* 0x0000000000087882 */ /* 0x000fe20000000000 */
[----:B------:R-:W-:Y:S01]  /*4c70*/  UMOV UR9, 0x10000000 ;  /* 0x1000000000097882 */ /* 0x000fe20000000000 */
[----:B------:R-:W-:Y:S01]  /*4c80*/  @!UP0 UIADD3 UR18, UPT, UPT, UR34, 0x40, URZ ;  /* 0x0000004022128890 */ /* 0x000fe2000fffe0ff */
[----:B------:R-:W-:Y:S01]  /*4c90*/  VIADD R14, R14, 0x1 ;  /* 0x000000010e0e7836 */ /* 0x000fe20000000000 */
[----:B------:R-:W-:Y:S01]  /*4ca0*/  @!UP0 UIADD3 UR16, UPT, UPT, UR21, 0x4200, URZ ;  /* 0x0000420015108890 */ /* 0x000fe2000fffe0ff */
[----:B------:R-:W-:Y:S01]  /*4cb0*/  VOTEU.ALL UP0, P1 ;  /* 0x0000000000ff7886 */ /* 0x000fe20000800000 */
[----:B------:R-:W-:Y:S01]  /*4cc0*/  UMOV UR19, UR35 ;  /* 0x0000002300137c82 */ /* 0x000fe20008000000 */
[----:B------:R-:W-:Y:S02]  /*4cd0*/  UMOV UR20, UR36 ;  /* 0x0000002400147c82 */ /* 0x000fe40008000000 */
[----:B------:R-:W-:Y:S01]  /*4ce0*/  IMAD.U32 R10, RZ, RZ, UR5 ;  /* 0x00000005ff0a7e24 */ /* 0x000fe2000f8e00ff */
[----:B------:R-:W-:Y:S01]  /*4cf0*/  UPRMT UR6, UR47, 0x654, UR17 ;  /* 0x000006542f067896 */ /* 0x000fe20008000011 */
        /* <DEDUP_REMOVED lines=9> */
.L_x_180:
[----:B------:R-:W-:Y:S01]  /*4d90*/  @!P1 IADD3 R6, P0, PT, R16, 0x580, RZ ;  /* 0x0000058010069810 */ /* 0x000fe20007f1e0ff */
[----:B------:R-:W-:Y:S01]  /*4da0*/  VOTEU.ALL UP0, P1 ;  /* 0x0000000000ff7886 */ /* 0x000fe20000800000 */
[----:B------:R-:W-:Y:S01]  /*4db0*/  UMOV UR6, 0x0 ;  /* 0x0000000000067882 */ /* 0x000fe20000000000 */
[----:B------:R-:W-:Y:S01]  /*4dc0*/  UMOV UR7, 0x10000000 ;  /* 0x1000000000077882 */ /* 0x000fe20000000000 */
[----:B------:R-:W-:Y:S01]  /*4dd0*/  @!P1 R2UR UR5, R6 ;  /* 0x00000000060592ca */ /* 0x000fe200000e0000 */
[----:B--2---:R-:W-:Y:S01]  /*4de0*/  @!P1 IMAD.X R0, RZ, RZ, R17, P0 ;  /* 0x000000ffff009224 */ /* 0x004fe200000e0611 */
[----:B------:R-:W-:Y:S01]  /*4df0*/  @!UP0 UIADD3 UR10, UPT, UPT, UR34, 0x60, URZ ;  /* 0x00000060220a8890 */ /* 0x000fe2000fffe0ff */
[----:B------:R-:W-:Y:S01]  /*4e00*/  R2UR UR16, R82 ;  /* 0x00000000521072ca */ /* 0x000fe200000e0000 */
[----:B------:R-:W-:Y:S01]  /*4e10*/  @!UP0 UIADD3 UR8, UPT, UPT, UR21, 0x6200, URZ ;  /* 0x0000620015088890 */ /* 0x000fe2000fffe0ff */
[----:B------:R-:W-:Y:S01]  /*4e20*/  ISETP.NE.AND P0, PT, R14, 0x2, PT ;  /* 0x000000020e00780c */ /* 0x000fe20003f05270 */
[----:B------:R-:W-:Y:S01]  /*4e30*/  @!UP0 UIADD3 UR9, UPT, UPT, UR21, 0x78, URZ ;  /* 0x0000007815098890 */ /* 0x000fe2000fffe0ff */
[----:B------:R-:W-:Y:S01]  /*4e40*/  @!P1 R2UR UR4, R0 ;  /* 0x00000000000492ca */ /* 0x000fe200000e0000 */
[----:B------:R-:W-:Y:S01]  /*4e50*/  VOTEU.ALL UP0, P1 ;  /* 0x0000000000ff7886 */ /* 0x000fe20000800000 */
[----:B------:R-:W-:Y:S01]  /*4e60*/  UMOV UR11, UR35 ;  /* 0x00000023000b7c82 */ /* 0x000fe20008000000 */
[----:B------:R-:W-:Y:S01]  /*4e70*/  UMOV UR12, UR36 ;  /* 0x00000024000c7c82 */ /* 0x000fe20008000000 */
[----:B------:R-:W-:Y:S01]  /*4e80*/  SEL R0, RZ, 0x1, P0 ;  /* 0x00000001ff007807 */ /* 0x000fe20000000000 */
[----:B------:R-:W-:Y:S01]  /*4e90*/  UIADD3 UR20, UPT, UPT, UR13, UR63, URZ ;  /* 0x0000003f0d147290 */ /* 0x000fe2000fffe0ff */
[----:B------:R-:W-:Y:S01]  /*4ea0*/  IMAD.U32 R8, RZ, RZ, UR5 ;  /* 0x00000005ff087e24 */ /* 0x000fe2000f8e00ff */
[----:B------:R-:W-:Y:S01]  /*4eb0*/  LOP3.LUT R15, R15, 0x1, RZ, 0x3c, !PT ;  /* 0x000000010f0f7812 */ /* 0x000fe200078e3cff */
[----:B------:R-:W-:Y:S01]  /*4ec0*/  UPLOP3.LUT UP3, UPT, UPT, UPT, UPT, 0x80, 0x8 ;  /* 0x000000000008789c */ /* 0x000fe20003f6f070 */
[----:B------:R-:W-:Y:S01]  /*4ed0*/  LOP3.LUT R13, R13, R0, RZ, 0x3c, !PT ;  /* 0x000000000d0d7212 */ /* 0x000fe200078e3cff */
[----:B------:R-:W-:Y:S01]  /*4ee0*/  UIADD3 UR16, UPT, UPT, UR14, UR16, URZ ;  /* 0x000000100e107290 */ /* 0x000fe2000fffe0ff */
[----:B------:R-:W-:Y:S01]  /*4ef0*/  SEL R14, R14, RZ, P0 ;  /* 0x000000ff0e0e7207 */ /* 0x000fe20000000000 */
[----:B------:R-:W-:Y:S01]  /*4f00*/  UMOV UR36, UR29 ;  /* 0x0000001d00247c82 */ /* 0x000fe20008000000 */
[----:B------:R-:W-:Y:S01]  /*4f10*/  IMAD.U32 R9, RZ, RZ, UR4 ;  /* 0x00000004ff097e24 */ /* 0x000fe2000f8e00ff */
[----:B------:R-:W-:Y:S04]  /*4f20*/  @!P1 R2UR UR4, R8 ;  /* 0x00000000080492ca */ /* 0x000fe800000e0000 */
[----:B------:R-:W-:Y:S11]  /*4f30*/  @!P1 R2UR UR5, R9 ;  /* 0x00000000090592ca */ /* 0x000ff600000e0000 */
[----:B------:R-:W-:Y:S02]  /*4f40*/  @!UPT UIADD3 URZ, UPT, UPT, URZ, URZ, URZ ;  /* 0x000000fffffff290 */ /* 0x000fe4000fffe0ff */
[----:B------:R2:W-:Y:S01]  /*4f50*/  @!UP0 UTMALDG.3D [UR8], [UR4], desc[UR6] ;  /* 0x00000608040085b4 */ /* 0x0005e20008011000 */
[----:B------:R2:W-:Y:S01]  /*4f60*/  @!P1 SYNCS.ARRIVE.TRANS64.RED.A0TR RZ, [UR21+0x78], R7 ;  /* 0x00007807ffff99a7 */ /* 0x0005e20008300415 */
[----:B------:R-:W-:Y:S01]  /*4f70*/  SYNCS.ARRIVE.TRANS64.RED.A1T0 RZ, [UR37], RZ ;  /* 0x000000ffffff79a7 */ /* 0x000fe20008100425 */
[----:B------:R-:W-:Y:S05]  /*4f80*/  BRA.U UP1, `(.L_x_87) ;  /* 0xfffffff101687547 */ /* 0x000fea000b83ffff */
[----:B------:R-:W-:-:S04]  /*4f90*/  SHF.L.U32 R3, R15, 0x1f, RZ ;  /* 0x0000001f0f037819 */ /* 0x000fc800000006ff */
[----:B------:R-:W3:Y:S02]  /*4fa0*/  SYNCS.PHASECHK.TRANS64.TRYWAIT P0, [UR21+0x80], R3 ;  /* 0x00008003ff0075a7 */ /* 0x000ee40008001115 */
[----:B---3--:R-:W-:Y:S05]  /*4fb0*/  @!P0 BRA `(.L_x_88) ;  /* 0x0000004c00b88947 */ /* 0x008fea0003800000 */
.L_x_182:
[----:B------:R-:W4:Y:S02]  /*4fc0*/  SYNCS.PHASECHK.TRANS64.TRYWAIT P0, [UR21+0x88], R3 ;  /* 0x00008803ff0075a7 */ /* 0x000f240008001115 */
[----:B----4-:R-:W-:Y:S05]  /*4fd0*/  @!P0 BRA `(.L_x_89) ;  /* 0x0000004c00c88947 */ /* 0x010fea0003800000 */
.L_x_184:
[----:B------:R-:W4:Y:S02]  /*4fe0*/  SYNCS.PHASECHK.TRANS64.TRYWAIT P0, [UR21+0x90], R3 ;  /* 0x00009003ff0075a7 */ /* 0x000f240008001115 */
[----:B----4-:R-:W-:Y:S05]  /*4ff0*/  @!P0 BRA `(.L_x_90) ;  /* 0x0000004c00d88947 */ /* 0x010fea0003800000 */
.L_x_186:
[----:B---3--:R-:W-:-:S07]  /*5000*/  MOV R0, UR21 ;  /* 0x0000001500007c02 */ /* 0x008fce0008000f00 */
.L_x_91:
[----:B---3--:R-:W-:-:S04]  /*5010*/  SHF.L.U32 R3, R15, 0x1f, RZ ;  /* 0x0000001f0f037819 */ /* 0x008fc800000006ff */
[----:B------:R3:W4:Y:S03]  /*5020*/  SYNCS.PHASECHK.TRANS64.TRYWAIT P0, [R0+URZ+0x98], R3 ;  /* 0x00009803000075a7 */ /* 0x00072600080011ff */
[----:B----4-:R-:W-:Y:S05]  /*5030*/  @!P0 NANOSLEEP.SYNCS 0x989680 ;  /* 0x009896800000895d */ /* 0x010fea0003900000 */
[----:B------:R-:W4:Y:S02]  /*5040*/  @!P0 SYNCS.PHASECHK.TRANS64 P0, [R0+URZ+0x98], R3 ;  /* 0x00009803000085a7 */ /* 0x000f2400080010ff */
[----:B-12-4-:R-:W-:Y:S05]  /*5050*/  @P0 EXIT ;  /* 0x000000000000094d */ /* 0x016fea0003800000 */
[----:B------:R-:W-:Y:S05]  /*5060*/  BRA `(.L_x_91) ;  /* 0xfffffffc00e87947 */ /* 0x000fea000383ffff */
.L_x_76:
[----:B------:R-:W-:-:S06]  /*5070*/  UISETP.GE.AND UP0, UPT, UR17, 0x4, UPT ;  /* 0x000000041100788c */ /* 0x000fcc000bf06270 */
[----:B------:R-:W-:-:S13]  /*5080*/  PLOP3.LUT P0, PT, PT, PT, UP0, 0x80, 0x8 ;  /* 0x000000000008781c */ /* 0x000fda0003f0f008 */
[----:B------:R-:W-:Y:S05]  /*5090*/  @!P0 EXIT ;  /* 0x000000000000894d */ /* 0x000fea0003800000 */
[----:B------:R-:W-:Y:S01]  /*50a0*/  BAR.SYNC.DEFER_BLOCKING 0x6, 0xa0 ;  /* 0x0182800000007b1d */ /* 0x000fe20000010000 */
[C---:B------:R-:W-:Y:S01]  /*50b0*/  IMAD.SHL.U32 R2, R94.reuse, 0x20, RZ ;  /* 0x000000205e027824 */ /* 0x040fe200078e00ff */
[C---:B------:R-:W-:Y:S01]  /*50c0*/  SHF.L.U32 R37, R94.reuse, 0x10, RZ ;  /* 0x000000105e257819 */ /* 0x040fe200000006ff */
[C---:B------:R-:W-:Y:S01]  /*50d0*/  IMAD.SHL.U32 R93, R94.reuse, 0x4, RZ ;  /* 0x000000045e5d7824 */ /* 0x040fe200078e00ff */
[----:B------:R-:W-:Y:S01]  /*50e0*/  LOP3.LUT R95, R94, 0x60, RZ, 0xc0, !PT ;  /* 0x000000605e5f7812 */ /* 0x000fe200078ec0ff */
[----:B------:R-:W-:Y:S01]  /*50f0*/  HFMA2 R86, -RZ, RZ, 0, 0 ;  /* 0x00000000ff567431 */ /* 0x000fe200000001ff */
[----:B------:R-:W-:Y:S02]  /*5100*/  UMOV UR44, 0x400 ;  /* 0x00000400002c7882 */ /* 0x000fe40000000000 */
[----:B------:R-:W1:Y:S01]  /*5110*/  LDC.64 R78, c[0x0][0x8b0] ;  /* 0x00022c00ff4e7b82 */ /* 0x000e620000000a00 */
[----:B------:R-:W-:Y:S01]  /*5120*/  ULEA UR44, UR47, UR44, 0x18 ;  /* 0x0000002c2f2c7291 */ /* 0x000fe2000f8ec0ff */
[----:B------:R-:W-:Y:S01]  /*5130*/  LOP3.LUT R6, R2, 0xc0, RZ, 0xc0, !PT ;  /* 0x000000c002067812 */ /* 0x000fe200078ec0ff */
[----:B------:R-:W2:Y:S01]  /*5140*/  LDCU.64 UR6, c[0x0][0x890] ;  /* 0x00011200ff0677ac */ /* 0x000ea20008000a00 */
[----:B------:R-:W-:Y:S01]  /*5150*/  LOP3.LUT R92, R94, 0x2, RZ, 0xc0, !PT ;  /* 0x000000025e5c7812 */ /* 0x000fe200078ec0ff */
[----:B------:R-:W-:Y:S01]  /*5160*/  IMAD.MOV.U32 R90, RZ, RZ, 0x1 ;  /* 0x00000001ff5a7424 */ /* 0x000fe200078e00ff */
[----:B------:R-:W-:Y:S01]  /*5170*/  LOP3.LUT R93, R6, 0x18, R93, 0xf8, !PT ;  /* 0x00000018065d7812 */ /* 0x000fe200078ef85d */
[----:B------:R-:W-:Y:S01]  /*5180*/  UIADD3 UR4, UPT, UPT, UR44, 0x200, URZ ;  /* 0x000002002c047890 */ /* 0x000fe2000fffe0ff */
[----:B------:R-:W3:Y:S01]  /*5190*/  LDC.64 R76, c[0x0][0x8a8] ;  /* 0x00022a00ff4c7b82 */ /* 0x000ee20000000a00 */
[----:B------:R-:W-:Y:S01]  /*51a0*/  LOP3.LUT R37, R37, 0x600000, RZ, 0xc0, !PT ;  /* 0x0060000025257812 */ /* 0x000fe200078ec0ff */
[----:B------:R-:W-:Y:S01]  /*51b0*/  IMAD.MOV.U32 R36, RZ, RZ, RZ ;  /* 0x000000ffff247224 */ /* 0x000fe200078e00ff */
[----:B------:R-:W-:-:S02]  /*51c0*/  LOP3.LUT R93, R93, 0xf20, R2, 0xf8, !PT ;  /* 0x00000f205d5d7812 */ /* 0x000fc400078ef802 */
[----:B------:R-:W-:Y:S01]  /*51d0*/  CS2R R88, SRZ ;  /* 0x0000000000587805 */ /* 0x000fe2000001ff00 */
[----:B------:R-:W-:Y:S01]  /*51e0*/  IMAD.U32 R84, RZ, RZ, UR4 ;  /* 0x00000004ff547e24 */ /* 0x000fe2000f8e00ff */
[----:B------:R-:W-:Y:S01]  /*51f0*/  LOP3.LUT R94, R94, 0x4, RZ, 0xc0, !PT ;  /* 0x000000045e5e7812 */ /* 0x000fe200078ec0ff */
[----:B------:R-:W4:Y:S01]  /*5200*/  LDCU UR60, c[0x0][0x370] ;  /* 0x00006e00ff3c77ac */ /* 0x000f220008000800 */
[----:B------:R-:W4:Y:S02]  /*5210*/  LDS R0, [UR44+0x160] ;  /* 0x0001602cff007984 */ /* 0x000f240008000800 */
[----:B------:R-:W-:Y:S01]  /*5220*/  LEA R93, R93, R84, 0x1 ;  /* 0x000000545d5d7211 */ /* 0x000fe200078e08ff */
[----:B------:R-:W1:Y:S01]  /*5230*/  LDCU UR43, c[0x0][0xb0c] ;  /* 0x00016180ff2b77ac */ /* 0x000e620008000800 */
[----:B--2---:R-:W-:Y:S01]  /*5240*/  IMAD.U32 R97, RZ, RZ, UR6 ;  /* 0x00000006ff617e24 */ /* 0x004fe2000f8e00ff */
[----:B------:R-:W-:Y:S02]  /*5250*/  MOV R96, UR7 ;  /* 0x0000000700607c02 */ /* 0x000fe40008000f00 */
[--C-:B------:R-:W-:Y:S01]  /*5260*/  IMAD R92, R92, -0x10, R93.reuse ;  /* 0xfffffff05c5c7824 */ /* 0x100fe200078e025d */
[----:B------:R-:W2:Y:S01]  /*5270*/  LDCU UR39, c[0x0][0xb30] ;  /* 0x00016600ff2777ac */ /* 0x000ea20008000800 */
[----:B------:R-:W-:Y:S01]  /*5280*/  IMAD R91, R94, -0x10, R93 ;  /* 0xfffffff05e5b7824 */ /* 0x000fe200078e025d */
[----:B------:R-:W1:Y:S01]  /*5290*/  LDCU.64 UR54, c[0x0][0x888] ;  /* 0x00011100ff3677ac */ /* 0x000e620008000a00 */
[----:B------:R-:W1:Y:S01]  /*52a0*/  LDCU.64 UR40, c[0x0][0xb28] ;  /* 0x00016500ff2877ac */ /* 0x000e620008000a00 */
[----:B------:R-:W1:Y:S01]  /*52b0*/  LDCU.128 UR56, c[0x0][0xb10] ;  /* 0x00016200ff3877ac */ /* 0x000e620008000c00 */
[----:B------:R-:W1:Y:S01]  /*52c0*/  LDCU UR53, c[0x0][0x374] ;  /* 0x00006e80ff3577ac */ /* 0x000e620008000800 */
[----:B------:R-:W-:Y:S01]  /*52d0*/  UMOV UR52, URZ ;  /* 0x000000ff00347c82 */ /* 0x000fe20008000000 */
[----:B------:R-:W-:Y:S01]  /*52e0*/  UMOV UR46, URZ ;  /* 0x000000ff002e7c82 */ /* 0x000fe20008000000 */
[----:B-1234-:R-:W-:-:S07]  /*52f0*/  IMAD.IADD R37, R0, 0x1, R37 ;  /* 0x0000000100257824 */ /* 0x01efce00078e0225 */
.L_x_135:
[----:B------:R-:W-:Y:S02]  /*5300*/  LEA R3, R86, UR44, 0x3 ;  /* 0x0000002c56037c11 */ /* 0x000fe4000f8e18ff */
[----:B------:R-:W-:Y:S02]  /*5310*/  SHF.L.U32 R0, R88, 0x1f, RZ ;  /* 0x0000001f58007819 */ /* 0x000fe400000006ff */
[----:B------:R-:W-:Y:S02]  /*5320*/  LEA R5, R86, UR44, 0x4 ;  /* 0x0000002c56057c11 */ /* 0x000fe4000f8e20ff */
[----:B-1----:R-:W1:Y:S02]  /*5330*/  SYNCS.PHASECHK.TRANS64.TRYWAIT P0, [R3+URZ+0xb0], R0 ;  /* 0x0000b000030075a7 */ /* 0x002e6400080011ff */
[----:B-12---:R-:W-:Y:S05]  /*5340*/  @!P0 BRA `(.L_x_92) ;  /* 0x0000004c001c8947 */ /* 0x006fea0003800000 */
.L_x_187:
        /* <DEDUP_REMOVED lines=11> */
[----:B------:R-:W-:Y:S01]  /*5400*/  PLOP3.LUT P0, PT, PT, PT, UP1, 0x80, 0x8 ;  /* 0x000000000008781c */ /* 0x000fe20003f0f018 */
[----:B------:R-:W-:Y:S11]  /*5410*/  UP2UR UR62, UPR, URZ, 0x2 ;  /* 0x00000002ff3e7883 */ /* 0x000ff60008000000 */
[----:B------:R-:W-:Y:S01]  /*5420*/  @!UPT UIADD3 URZ, UPT, UPT, URZ, URZ, URZ ;  /* 0x000000fffffff290 */ /* 0x000fe2000fffe0ff */
[----:B-1----:R-:W-:Y:S02]  /*5430*/  @P0 SHF.R.U32.HI R0, RZ, 0x10, R5 ;  /* 0x00000010ff000819 */ /* 0x002fe40000011605 */
        /* <DEDUP_REMOVED lines=12> */
[----:B------:R-:W2:Y:S01]  /*5500*/  LDCU UR12, c[0x0][0xb20] ;  /* 0x00016400ff0c77ac */ /* 0x000ea20008000800 */
[----:B------:R-:W-:Y:S02]  /*5510*/  UIMAD.WIDE.U32 UR4, UR53, UR59, URZ ;  /* 0x0000003b350472a5 */ /* 0x000fe4000f8e00ff */
[----:B------:R-:W-:Y:S02]  /*5520*/  UIMAD.WIDE.U32 UR6, UR60, UR56, URZ ;  /* 0x000000383c0672a5 */ /* 0x000fe4000f8e00ff */
[----:B------:R-:W-:Y:S02]  /*5530*/  UISETP.NE.AND UP0, UPT, UR58, 0x1, UPT ;  /* 0x000000013a00788c */ /* 0x000fe4000bf05270 */
[----:B------:R-:W-:Y:S02]  /*5540*/  UIMAD.WIDE.U32 UR8, UR37, UR59, URZ ;  /* 0x0000003b250872a5 */ /* 0x000fe4000f8e00ff */
[----:B------:R-:W-:Y:S02]  /*5550*/  UIMAD.WIDE.U32 UR10, UR38, UR56, URZ ;  /* 0x00000038260a72a5 */ /* 0x000fe4000f8e00ff */
[----:B------:R-:W-:Y:S02]  /*5560*/  UISETP.NE.AND UP1, UPT, UR43, 0x1, UPT ;  /* 0x000000012b00788c */ /* 0x000fe4000bf25270 */
[----:B------:R-:W-:Y:S01]  /*5570*/  UISETP.NE.AND UP2, UPT, UR42, 0x1, UPT ;  /* 0x000000012a00788c */ /* 0x000fe2000bf45270 */
[----:B------:R-:W-:Y:S02]  /*5580*/  UMOV UR4, UR5 ;  /* 0x0000000500047c82 */ /* 0x000fe40008000000 */
[----:B--2---:R-:W-:Y:S03]  /*5590*/  USHF.R.U32.HI UR5, URZ, UR12, UR4 ;  /* 0x0000000cff057299 */ /* 0x004fe60008011604 */
[----:B------:R-:W-:Y:S02]  /*55a0*/  UMOV UR4, UR7 ;  /* 0x0000000700047c82 */ /* 0x000fe40008000000 */
[----:B------:R-:W-:Y:S02]  /*55b0*/  USHF.R.U32.HI UR7, URZ, UR57, UR4 ;  /* 0x00000039ff077299 */ /* 0x000fe40008011604 */
[----:B------:R-:W-:Y:S02]  /*55c0*/  USEL UR4, UR53, UR5, !UP0 ;  /* 0x0000000535047287 */ /* 0x000fe4000c000000 */
[----:B------:R-:W-:Y:S01]  /*55d0*/  USEL UR7, UR60, UR7, !UP1 ;  /* 0x000000073c077287 */ /* 0x000fe2000c800000 */
[----:B------:R-:W-:Y:S01]  /*55e0*/  UMOV UR5, UR9 ;  /* 0x0000000900057c82 */ /* 0x000fe20008000000 */
[----:B------:R-:W-:Y:S02]  /*55f0*/  UIMAD.WIDE.U32 UR8, UR4, UR40, URZ ;  /* 0x00000028040872a5 */ /* 0x000fe4000f8e00ff */
[----:B------:R-:W-:Y:S03]  /*5600*/  USHF.R.U32.HI UR6, URZ, UR12, UR5 ;  /* 0x0000000cff067299 */ /* 0x000fe60008011605 */
[----:B------:R-:W-:Y:S01]  /*5610*/  UMOV UR5, UR11 ;  /* 0x0000000b00057c82 */ /* 0x000fe20008000000 */
[----:B------:R-:W-:Y:S02]  /*5620*/  UIMAD.WIDE.U32 UR10, UR7, UR40, URZ ;  /* 0x00000028070a72a5 */ /* 0x000fe4000f8e00ff */
[----:B------:R-:W-:Y:S02]  /*5630*/  USHF.R.U32.HI UR12, URZ, UR57, UR5 ;  /* 0x00000039ff0c7299 */ /* 0x000fe40008011605 */
[----:B------:R-:W-:Y:S01]  /*5640*/  USEL UR6, UR37, UR6, !UP0 ;  /* 0x0000000625067287 */ /* 0x000fe2000c000000 */
[----:B------:R-:W-:Y:S02]  /*5650*/  UMOV UR5, UR9 ;  /* 0x0000000900057c82 */ /* 0x000fe40008000000 */
[----:B------:R-:W-:Y:S01]  /*5660*/  UMOV UR10, UR11 ;  /* 0x0000000b000a7c82 */ /* 0x000fe20008000000 */
[----:B------:R-:W-:Y:S02]  /*5670*/  @UP2 USHF.R.U32.HI UR4, URZ, UR41, UR5 ;  /* 0x00000029ff042299 */ /* 0x000fe40008011605 */
[----:B------:R-:W-:Y:S02]  /*5680*/  @UP2 USHF.R.U32.HI UR7, URZ, UR41, UR10 ;  /* 0x00000029ff072299 */ /* 0x000fe4000801160a */
[----:B------:R-:W-:Y:S02]  /*5690*/  UIMAD UR4, UR42, UR4, URZ ;  /* 0x000000042a0472a4 */ /* 0x000fe4000f8e02ff */
        /* <DEDUP_REMOVED lines=8> */
[----:B------:R-:W-:Y:S02]  /*5720*/  USEL UR11, UR6, UR4, !UP2 ;  /* 0x00000004060b7287 */ /* 0x000fe4000d000000 */
[----:B------:R-:W-:Y:S02]  /*5730*/  UIADD3 UR8, UPT, UPT, -UR5, URZ, URZ ;  /* 0x000000ff05087290 */ /* 0x000fe4000fffe1ff */
[----:B------:R-:W-:Y:S01]  /*5740*/  UIADD3 UR10, UPT, UPT, -UR11, URZ, URZ ;  /* 0x000000ff0b0a7290 */ /* 0x000fe2000fffe1ff */
[----:B------:R-:W-:Y:S01]  /*5750*/  @!UP0 UMOV UR4, UR9 ;  /* 0x0000000900048c82 */ /* 0x000fe20008000000 */
[----:B------:R-:W-:Y:S02]  /*5760*/  UIADD3 UR9, UPT, UPT, -UR6, URZ, URZ ;  /* 0x000000ff06097290 */ /* 0x000fe4000fffe1ff */
[----:B------:R-:W-:Y:S02]  /*5770*/  @!UP0 USHF.R.U32.HI UR4, URZ, UR41, UR4 ;  /* 0x00000029ff048299 */ /* 0x000fe40008011604 */
[----:B------:R-:W-:Y:S02]  /*5780*/  UIMAD UR10, UR42, UR10, UR6 ;  /* 0x0000000a2a0a72a4 */ /* 0x000fe4000f8e0206 */
[----:B------:R-:W-:Y:S04]  /*5790*/  @!UP0 USEL UR4, UR5, UR4, !UP2 ;  /* 0x0000000405048287 */ /* 0x000fe8000d000000 */
[----:B------:R-:W-:Y:S02]  /*57a0*/  @!UP0 UIMAD UR10, UR7, UR10, UR4 ;  /* 0x0000000a070a82a4 */ /* 0x000fe4000f8e0204 */
[----:B------:R-:W-:Y:S02]  /*57b0*/  @!UP0 UIADD3 UR11, UPT, UPT, UR11, -UR4, URZ ;  /* 0x800000040b0b8290 */ /* 0x000fe4000fffe0ff */
[----:B------:R-:W-:Y:S02]  /*57c0*/  UIMAD UR7, UR43, UR8, UR38 ;  /* 0x000000082b0772a4 */ /* 0x000fe4000f8e0226 */
[----:B------:R-:W-:Y:S02]  /*57d0*/  @!UP0 UIMAD UR6, UR11, UR42, UR5 ;  /* 0x0000002a0b0682a4 */ /* 0x000fe4000f8e0205 */
[----:B------:R-:W-:Y:S01]  /*57e0*/  UIMAD UR4, UR58, UR9, UR37 ;  /* 0x000000093a0472a4 */ /* 0x000fe2000f8e0225 */
[----:B------:R-:W-:Y:S02]  /*57f0*/  @!UP0 UMOV UR5, UR10 ;  /* 0x0000000a00058c82 */ /* 0x000fe40008000000 */
[----:B------:R-:W-:Y:S02]  /*5800*/  UIMAD UR38, UR5, UR43, UR7 ;  /* 0x0000002b052672a4 */ /* 0x000fe4000f8e0207 */
[----:B------:R-:W-:Y:S11]  /*5810*/  UIMAD UR37, UR6, UR58, UR4 ;  /* 0x0000003a062572a4 */ /* 0x000ff6000f8e0204 */
[----:B------:R-:W-:Y:S01]  /*5820*/  @!UPT UIADD3 URZ, UPT, UPT, URZ, URZ, URZ ;  /* 0x000000fffffff290 */ /* 0x000fe2000fffe0ff */
.L_x_93:
[----:B------:R-:W-:Y:S01]  /*5830*/  UISETP.NE.AND UP0, UPT, UR39, 0x1, UPT ;  /* 0x000000012700788c */ /* 0x000fe2000bf05270 */
[----:B------:R-:W-:Y:S01]  /*5840*/  LOP3.LUT P0, RZ, R84, 0x1b0, RZ, 0xc0, !PT ;  /* 0x000001b054ff7812 */ /* 0x000fe2000780c0ff */
[----:B------:R-:W-:Y:S01]  /*5850*/  USHF.L.U32 UR50, UR16, 0x7, URZ ;  /* 0x0000000710327899 */ /* 0x000fe200080006ff */
[----:B------:R-:W-:Y:S01]  /*5860*/  BSSY.RECONVERGENT B6, `(.L_x_94) ;  /* 0x0000034000067945 */ /* 0x000fe20003800200 */
[----:B------:R-:W-:Y:S01]  /*5870*/  USHF.L.U32 UR49, UR20, 0x7, URZ ;  /* 0x0000000714317899 */ /* 0x000fe200080006ff */
[----:B------:R-:W-:Y:S06]  /*5880*/  IADD3 R86, PT, PT, R86, 0x1, RZ ;  /* 0x0000000156567810 */ /* 0x000fec0007ffe0ff */
[----:B------:R-:W2:Y:S01]  /*5890*/  @!UP0 LDCU.128 UR12, c[0x0][0xb10] ;  /* 0x00016200ff0c87ac */ /* 0x000ea20008000c00 */
[----:B------:R-:W3:Y:S01]  /*58a0*/  @!UP0 LDCU UR5, c[0x0][0xb0c] ;  /* 0x00016180ff0587ac */ /* 0x000ee20008000800 */
[----:B------:R-:W4:Y:S01]  /*58b0*/  @!UP0 LDCU UR10, c[0x0][0xb20] ;  /* 0x00016400ff0a87ac */ /* 0x000f220008000800 */
[----:B--2---:R-:W-:Y:S02]  /*58c0*/  UIMAD.WIDE.U32 UR8, UR38, UR12, URZ ;  /* 0x0000000c260872a5 */ /* 0x004fe4000f8e00ff */
[----:B------:R-:W-:Y:S02]  /*58d0*/  UIMAD.WIDE.U32 UR6, UR37, UR15, URZ ;  /* 0x0000000f250672a5 */ /* 0x000fe4000f8e00ff */
[----:B------:R-:W-:Y:S03]  /*58e0*/  @!UP0 UISETP.NE.AND UP1, UPT, UR14, 0x1, UPT ;  /* 0x000000010e00888c */ /* 0x000fe6000bf25270 */
[----:B------:R-:W-:Y:S01]  /*58f0*/  @!UP0 UMOV UR4, UR9 ;  /* 0x0000000900048c82 */ /* 0x000fe20008000000 */
[----:B---3--:R-:W-:Y:S02]  /*5900*/  @!UP0 UISETP.NE.AND UP2, UPT, UR5, 0x1, UPT ;  /* 0x000000010500888c */ /* 0x008fe4000bf45270 */
[----:B------:R-:W-:Y:S01]  /*5910*/  @!UP0 USHF.R.U32.HI UR4, URZ, UR13, UR4 ;  /* 0x0000000dff048299 */ /* 0x000fe20008011604 */
[----:B------:R-:W-:Y:S02]  /*5920*/  @!UP0 UMOV UR6, UR7 ;  /* 0x0000000700068c82 */ /* 0x000fe40008000000 */
[----:B----4-:R-:W-:Y:S02]  /*5930*/  @!UP0 USHF.R.U32.HI UR6, URZ, UR10, UR6 ;  /* 0x0000000aff068299 */ /* 0x010fe40008011606 */
[----:B------:R-:W-:Y:S02]  /*5940*/  @!UP0 USEL UR7, UR38, UR4, !UP2 ;  /* 0x0000000426078287 */ /* 0x000fe4000d000000 */
[----:B------:R-:W-:Y:S04]  /*5950*/  @!UP0 USEL UR6, UR37, UR6, !UP1 ;  /* 0x0000000625068287 */ /* 0x000fe8000c800000 */
[----:B------:R-:W-:Y:S02]  /*5960*/  @!UP0 UIADD3 UR4, UPT, UPT, -UR7, UR6, URZ ;  /* 0x0000000607048290 */ /* 0x000fe4000fffe1ff */
[----:B------:R-:W-:Y:S02]  /*5970*/  @!UP0 UIADD3 UR6, UPT, UPT, UR7, -UR6, URZ ;  /* 0x8000000607068290 */ /* 0x000fe4000fffe0ff */
[----:B------:R-:W-:Y:S02]  /*5980*/  @!UP0 UIMAD UR38, UR4, UR5, UR38 ;  /* 0x00000005042682a4 */ /* 0x000fe4000f8e0226 */
[----:B------:R-:W-:Y:S01]  /*5990*/  @!UP0 UIMAD UR37, UR6, UR14, UR37 ;  /* 0x0000000e062582a4 */ /* 0x000fe2000f8e0225 */
[----:B------:R-:W-:Y:S11]  /*59a0*/  @!P0 BRA `(.L_x_95) ;  /* 0x00000000007c8947 */ /* 0x000ff60003800000 */
[----:B------:R-:W2:Y:S01]  /*59b0*/  LDCU.64 UR8, c[0x4][0x80] ;  /* 0x01001000ff0877ac */ /* 0x000ea20008000a00 */
[----:B------:R-:W-:Y:S01]  /*59c0*/  MOV R2, 0x0 ;  /* 0x0000000000027802 */ /* 0x000fe20000000f00 */
[----:B------:R-:W-:Y:S02]  /*59d0*/  HFMA2 R12, -RZ, RZ, 0, 5.9604644775390625e-08 ;  /* 0x00000001ff0c7431 */ /* 0x000fe400000001ff */
[----:B------:R-:W-:Y:S01]  /*59e0*/  IMAD.MOV.U32 R8, RZ, RZ, 0x70 ;  /* 0x00000070ff087424 */ /* 0x000fe200078e00ff */
[----:B------:R3:W4:Y:S01]  /*59f0*/  LDC.64 R14, c[0x4][R2] ;  /* 0x01000000020e7b82 */ /* 0x0007220000000a00 */
[----:B------:R-:W1:Y:S01]  /*5a00*/  LDCU.64 UR6, c[0x4][0x88] ;  /* 0x01001100ff0677ac */ /* 0x000e620008000a00 */
[----:B------:R-:W-:Y:S01]  /*5a10*/  IMAD.MOV.U32 R13, RZ, RZ, RZ ;  /* 0x000000ffff0d7224 */ /* 0x000fe200078e00ff */
[----:B------:R-:W1:Y:S01]  /*5a20*/  LDCU.64 UR4, c[0x4][0x8] ;  /* 0x01000100ff0477ac */ /* 0x000e620008000a00 */
[----:B--2---:R-:W-:Y:S01]  /*5a30*/  MOV R5, UR9 ;  /* 0x0000000900057c02 */ /* 0x004fe20008000f00 */
[----:B------:R-:W-:Y:S01]  /*5a40*/  IMAD.U32 R4, RZ, RZ, UR8 ;  /* 0x00000008ff047e24 */ /* 0x000fe2000f8e00ff */
[----:B-1----:R-:W-:Y:S01]  /*5a50*/  MOV R7, UR7 ;  /* 0x0000000700077c02 */ /* 0x002fe20008000f00 */
[----:B------:R-:W-:Y:S01]  /*5a60*/  IMAD.U32 R6, RZ, RZ, UR6 ;  /* 0x00000006ff067e24 */ /* 0x000fe2000f8e00ff */
[----:B------:R-:W-:Y:S01]  /*5a70*/  MOV R11, UR5 ;  /* 0x00000005000b7c02 */ /* 0x000fe20008000f00 */
[----:B------:R-:W-:Y:S02]  /*5a80*/  IMAD.U32 R10, RZ, RZ, UR4 ;  /* 0x00000004ff0a7e24 */ /* 0x000fe4000f8e00ff */
[----:B------:R-:W-:Y:S07]  /*5a90*/  LEPC R20, `(.L_x_96) ;  /* 0x000000001014794e */ /* 0x000fee0000000000 */
[----:B---345:R-:W-:Y:S05]  /*5aa0*/  CALL.ABS.NOINC R14 ;  /* 0x000000000e007343 */ /* 0x038fea0003c00000 */
.L_x_96:
[----:B------:R-:W1:Y:S01]  /*5ab0*/  LDCU.64 UR8, c[0x4][0x80] ;  /* 0x01001000ff0877ac */ /* 0x000e620008000a00 */
[----:B------:R-:W2:Y:S01]  /*5ac0*/  LDC.64 R2, c[0x4][R2] ;  /* 0x0100000002027b82 */ /* 0x000ea20000000a00 */
[----:B------:R-:W-:Y:S02]  /*5ad0*/  HFMA2 R12, -RZ, RZ, 0, 5.9604644775390625e-08 ;  /* 0x00000001ff0c7431 */ /* 0x000fe400000001ff */
[----:B------:R-:W-:Y:S02]  /*5ae0*/  IMAD.MOV.U32 R8, RZ, RZ, 0x70 ;  /* 0x00000070ff087424 */ /* 0x000fe400078e00ff */
[----:B------:R-:W-:Y:S01]  /*5af0*/  IMAD.MOV.U32 R13, RZ, RZ, RZ ;  /* 0x000000ffff0d7224 */ /* 0x000fe200078e00ff */
[----:B------:R-:W3:Y:S01]  /*5b00*/  LDCU.64 UR6, c[0x4][0x88] ;  /* 0x01001100ff0677ac */ /* 0x000ee20008000a00 */
[----:B------:R-:W4:Y:S01]  /*5b10*/  LDCU.64 UR4, c[0x4][0x8] ;  /* 0x01000100ff0477ac */ /* 0x000f220008000a00 */
[----:B-1----:R-:W-:Y:S02]  /*5b20*/  MOV R4, UR8 ;  /* 0x0000000800047c02 */ /* 0x002fe40008000f00 */
[----:B------:R-:W-:Y:S02]  /*5b30*/  MOV R5, UR9 ;  /* 0x0000000900057c02 */ /* 0x000fe40008000f00 */
[----:B---3--:R-:W-:Y:S01]  /*5b40*/  MOV R7, UR7 ;  /* 0x0000000700077c02 */ /* 0x008fe20008000f00 */
[----:B------:R-:W-:Y:S01]  /*5b50*/  IMAD.U32 R6, RZ, RZ, UR6 ;  /* 0x00000006ff067e24 */ /* 0x000fe2000f8e00ff */
[----:B----4-:R-:W-:Y:S01]  /*5b60*/  MOV R11, UR5 ;  /* 0x00000005000b7c02 */ /* 0x010fe20008000f00 */
[----:B------:R-:W-:Y:S02]  /*5b70*/  IMAD.U32 R10, RZ, RZ, UR4 ;  /* 0x00000004ff0a7e24 */ /* 0x000fe4000f8e00ff */
[----:B------:R-:W-:Y:S07]  /*5b80*/  LEPC R20, `(.L_x_95) ;  /* 0x000000001014794e */ /* 0x000fee0000000000 */
[----:B--2---:R-:W-:Y:S05]  /*5b90*/  CALL.ABS.NOINC R2 ;  /* 0x0000000002007343 */ /* 0x004fea0003c00000 */
.L_x_95:
[----:B------:R-:W-:Y:S05]  /*5ba0*/  BSYNC.RECONVERGENT B6 ;  /* 0x0000000000067941 */ /* 0x000fea0003800200 */
.L_x_94:
[----:B------:R-:W-:Y:S02]  /*5bb0*/  R2UR UR6, R83 ;  /* 0x00000000530672ca */ /* 0x000fe400000e0000 */
[----:B------:R-:W-:Y:S02]  /*5bc0*/  R2UR UR5, R97 ;  /* 0x00000000610572ca */ /* 0x000fe400000e0000 */
[----:B------:R-:W-:Y:S02]  /*5bd0*/  R2UR UR4, R96 ;  /* 0x00000000600472ca */ /* 0x000fe400000e0000 */
[----:B------:R-:W-:Y:S02]  /*5be0*/  ISETP.NE.U32.AND P4, PT, R78, RZ, PT ;  /* 0x000000ff4e00720c */ /* 0x000fe40003f85070 */
[----:B------:R-:W-:Y:S02]  /*5bf0*/  ISETP.NE.U32.AND P2, PT, RZ, UR54, PT ;  /* 0x00000036ff007c0c */ /* 0x000fe4000bf45070 */
[----:B------:R-:W-:Y:S02]  /*5c00*/  ISETP.NE.AND.EX P4, PT, R79, RZ, PT, P4 ;  /* 0x000000ff4f00720c */ /* 0x000fe40003f85340 */
[----:B------:R-:W-:Y:S01]  /*5c10*/  ISETP.NE.AND.EX P2, PT, RZ, UR55, PT, P2 ;  /* 0x00000037ff007c0c */ /* 0x000fe2000bf45320 */
[----:B------:R-:W-:Y:S02]  /*5c20*/  UISETP.NE.AND UP2, UPT, UR6, URZ, UPT ;  /* 0x000000ff0600728c */ /* 0x000fe4000bf45270 */
[----:B------:R-:W-:Y:S04]  /*5c30*/  UISETP.NE.U32.AND UP0, UPT, UR5, URZ, UPT ;  /* 0x000000ff0500728c */ /* 0x000fe8000bf05070 */
[----:B------:R-:W-:Y:S01]  /*5c40*/  UISETP.NE.AND.EX UP1, UPT, UR4, URZ, UPT, UP0 ;  /* 0x000000ff0400728c */ /* 0x000fe2000bf25300 */
[----:B------:R-:W-:Y:S01]  /*5c50*/  PLOP3.LUT P1, PT, PT, PT, UP2, 0x80, 0x8 ;  /* 0x000000000008781c */ /* 0x000fe20003f2f028 */
[----:B------:R-:W-:Y:S03]  /*5c60*/  UPLOP3.LUT UP0, UPT, UPT, UPT, UPT, 0x40, 0x4 ;  /* 0x000000000004789c */ /* 0x000fe60003f0e870 */
[----:B------:R-:W-:Y:S06]  /*5c70*/  @UP2 UPLOP3.LUT UP0, UPT, UPT, UPT, UP1, 0x80, 0x8 ;  /* 0x000000000008289c */ /* 0x000fec0003f0f010 */
[----:B------:R-:W-:Y:S01]  /*5c80*/  PLOP3.LUT P0, PT, PT, PT, UP0, 0x80, 0x8 ;  /* 0x000000000008781c */ /* 0x000fe20003f0f008 */
[----:B------:R-:W-:Y:S01]  /*5c90*/  @!UPT UIADD3 URZ, UPT, UPT, URZ, URZ, URZ ;  /* 0x000000fffffff290 */ /* 0x000fe2000fffe0ff */
[----:B------:R-:W-:Y:S11]  /*5ca0*/  BRA.U !UP1, `(.L_x_97) ;  /* 0x0000000109407547 */ /* 0x000ff6000b800000 */
[----:B------:R-:W-:Y:S01]  /*5cb0*/  UISETP.NE.U32.AND UP0, UPT, UR54, URZ, UPT ;  /* 0x000000ff3600728c */ /* 0x000fe2000bf05070 */
[----:B------:R-:W-:Y:S01]  /*5cc0*/  R2UR UR6, R97 ;  /* 0x00000000610672ca */ /* 0x000fe200000e0000 */
[----:B------:R-:W2:Y:S01]  /*5cd0*/  LDCU.64 UR8, c[0x0][0x358] ;  /* 0x00006b00ff0877ac */ /* 0x000ea20008000a00 */
[----:B------:R-:W-:Y:S02]  /*5ce0*/  HFMA2 R80, -RZ, RZ, 0, 5.9604644775390625e-08 ;  /* 0x00000001ff507431 */ /* 0x000fe400000001ff */
[----:B-1----:R-:W-:Y:S01]  /*5cf0*/  IMAD.MOV.U32 R0, RZ, RZ, 0x1 ;  /* 0x00000001ff007424 */ /* 0x002fe200078e00ff */
[----:B------:R-:W-:Y:S06]  /*5d00*/  UISETP.NE.AND.EX UP0, UPT, UR55, URZ, UPT, UP0 ;  /* 0x000000ff3700728c */ /* 0x000fec000bf05300 */
[----:B------:R-:W-:Y:S05]  /*5d10*/  PLOP3.LUT P3, PT, PT, PT, UP0, 0x80, 0x8 ;  /* 0x000000000008781c */ /* 0x000fea0003f6f008 */
[----:B------:R-:W1:Y:S01]  /*5d20*/  @UP0 LDCU.64 UR4, c[0x0][0x888] ;  /* 0x00011100ff0407ac */ /* 0x000e620008000a00 */
[----:B------:R-:W-:Y:S07]  /*5d30*/  @UP0 UIMAD UR6, UR36, UR6, URZ ;  /* 0x00000006240602a4 */ /* 0x000fee000f8e02ff */
[----:B------:R-:W-:Y:S01]  /*5d40*/  @!P3 PRMT R80, R0, 0x7610, R80 ;  /* 0x000076100050b816 */ /* 0x000fe20000000050 */
[----:B-1----:R-:W-:Y:S06]  /*5d50*/  @UP0 UIMAD.WIDE UR4, UR6, 0x4, UR4 ;  /* 0x00000004060408a5 */ /* 0x002fec000f8e0204 */
[----:B------:R-:W-:Y:S02]  /*5d60*/  IMAD.U32 R2, RZ, RZ, UR4 ;  /* 0x00000004ff027e24 */ /* 0x000fe4000f8e00ff */
[----:B------:R-:W-:Y:S03]  /*5d70*/  IMAD.U32 R3, RZ, RZ, UR5 ;  /* 0x00000005ff037e24 */ /* 0x000fe6000f8e00ff */
[----:B------:R-:W1:Y:S02]  /*5d80*/  @!UP0 LDCU UR4, c[0x0][0x880] ;  /* 0x00011000ff0487ac */ /* 0x000e640008000800 */
[----:B--2--5:R2:W5:Y:S02]  /*5d90*/  @P3 LDG.E R41, desc[UR8][R2.64] ;  /* 0x0000000802293981 */ /* 0x024564000c1e1900 */
[----:B-12---:R-:W-:Y:S02]  /*5da0*/  @!P3 MOV R41, UR4 ;  /* 0x000000040029bc02 */ /* 0x006fe40008000f00 */
.L_x_97:
[----:B------:R-:W-:Y:S05]  /*5db0*/  @!P4 BRA `(.L_x_98) ;  /* 0x000000000024c947 */ /* 0x000fea0003800000 */
[----:B------:R-:W-:Y:S01]  /*5dc0*/  ISETP.NE.U32.AND P3, PT, R76, RZ, PT ;  /* 0x000000ff4c00720c */ /* 0x000fe20003f65070 */
[----:B------:R-:W2:Y:S03]  /*5dd0*/  LDCU.64 UR4, c[0x0][0x358] ;  /* 0x00006b00ff0477ac */ /* 0x000ea60008000a00 */
[----:B------:R-:W-:Y:S11]  /*5de0*/  ISETP.NE.AND.EX P3, PT, R77, RZ, PT, P3 ;  /* 0x000000ff4d00720c */ /* 0x000ff60003f65330 */
[----:B------:R-:W-:Y:S02]  /*5df0*/  @!UPT UIADD3 URZ, UPT, UPT, URZ, URZ, URZ ;  /* 0x000000fffffff290 */ /* 0x000fe4000fffe0ff */
[----:B------:R-:W3:Y:S01]  /*5e00*/  @P3 LDC.64 R2, c[0x0][0x8a8] ;  /* 0x00022a00ff023b82 */ /* 0x000ee20000000a00 */
[----:B-1----:R-:W-:Y:S04]  /*5e10*/  @P3 IMAD R0, R78, UR36, RZ ;  /* 0x000000244e003c24 */ /* 0x002fe8000f8e02ff */
[----:B---3--:R-:W-:Y:S05]  /*5e20*/  @P3 IMAD.WIDE R2, R0, 0x4, R2 ;  /* 0x0000000400023825 */ /* 0x008fea00078e0202 */
[----:B--2--5:R2:W5:Y:S02]  /*5e30*/  @P3 LDG.E R38, desc[UR4][R2.64] ;  /* 0x0000000402263981 */ /* 0x024564000c1e1900 */
[----:B--2---:R-:W3:Y:S02]  /*5e40*/  @!P3 LDC R38, c[0x0][0x8a0] ;  /* 0x00022800ff26bb82 */ /* 0x004ee40000000800 */
.L_x_98:
[----:B-----5:R-:W-:Y:S01]  /*5e50*/  FSETP.NEU.AND P3, PT, R41, RZ, PT ;  /* 0x000000ff2900720b */ /* 0x020fe20003f6d000 */
[----:B------:R-:W-:Y:S01]  /*5e60*/  BSSY B1, `(.L_x_99) ;  /* 0x0000039000017945 */ /* 0x000fe20003800000 */
[----:B------:R-:W-:Y:S01]  /*5e70*/  SEL R3, RZ, 0xffffffff, P2 ;  /* 0xffffffffff037807 */ /* 0x000fe20001000000 */
[----:B------:R-:W-:Y:S01]  /*5e80*/  IMAD.MOV.U32 R47, RZ, RZ, 0x1 ;  /* 0x00000001ff2f7424 */ /* 0x000fe200078e00ff */
[----:B------:R-:W-:Y:S01]  /*5e90*/  @P1 LOP3.LUT P2, RZ, R80, 0xff, RZ, 0xc0, !PT ;  /* 0x000000ff50ff1812 */ /* 0x000fe2000784c0ff */
[----:B------:R-:W-:Y:S01]  /*5ea0*/  IMAD R39, R36, 0x80, R37 ;  /* 0x0000008024277824 */ /* 0x000fe200078e0225 */
[----:B------:R-:W-:Y:S01]  /*5eb0*/  @P1 SEL R2, RZ, 0xffffffff, P3 ;  /* 0xffffffffff021807 */ /* 0x000fe20001800000 */
[----:B------:R-:W-:Y:S01]  /*5ec0*/  IMAD R87, R94, -0x10, R92 ;  /* 0xfffffff05e577824 */ /* 0x000fe200078e025c */
[----:B------:R-:W-:Y:S01]  /*5ed0*/  LOP3.LUT R90, R90, 0x1, RZ, 0x3c, !PT ;  /* 0x000000015a5a7812 */ /* 0x000fe200078e3cff */
[----:B------:R-:W-:Y:S01]  /*5ee0*/  IMAD.MOV.U32 R46, RZ, RZ, RZ ;  /* 0x000000ffff2e7224 */ /* 0x000fe200078e00ff */
[----:B------:R-:W-:Y:S02]  /*5ef0*/  @P0 SEL R2, R3, R2, !P2 ;  /* 0x0000000203020207 */ /* 0x000fe40005000000 */
[----:B------:R-:W-:Y:S02]  /*5f00*/  CS2R R74, SRZ ;  /* 0x00000000004a7805 */ /* 0x000fe4000001ff00 */
[----:B------:R-:W-:Y:S02]  /*5f10*/  LEA R99, R36, UR44, 0x3 ;  /* 0x0000002c24637c11 */ /* 0x000fe4000f8e18ff */
[----:B------:R-:W-:Y:S02]  /*5f20*/  CS2R R72, SRZ ;  /* 0x0000000000487805 */ /* 0x000fe4000001ff00 */
[----:B------:R-:W-:Y:S02]  /*5f30*/  @P1 LOP3.LUT R2, R2, 0x1, RZ, 0xc0, !PT ;  /* 0x0000000102021812 */ /* 0x000fe400078ec0ff */
[----:B------:R-:W-:Y:S02]  /*5f40*/  CS2R R66, SRZ ;  /* 0x0000000000427805 */ /* 0x000fe4000001ff00 */
[----:B-1----:R-:W-:Y:S02]  /*5f50*/  SHF.L.U32 R0, R89, 0x1f, RZ ;  /* 0x0000001f59007819 */ /* 0x002fe400000006ff */
[----:B------:R-:W-:Y:S02]  /*5f60*/  CS2R R64, SRZ ;  /* 0x0000000000407805 */ /* 0x000fe4000001ff00 */
[----:B------:R-:W-:Y:S02]  /*5f70*/  ISETP.NE.U32.OR P5, PT, R2, 0x1, !P1 ;  /* 0x000000010200780c */ /* 0x000fe40004fa5470 */
[----:B------:R-:W-:Y:S02]  /*5f80*/  CS2R R58, SRZ ;  /* 0x00000000003a7805 */ /* 0x000fe4000001ff00 */
[----:B------:R-:W-:Y:S02]  /*5f90*/  PLOP3.LUT P2, PT, PT, PT, UP1, 0x80, 0x8 ;  /* 0x000000000008781c */ /* 0x000fe40003f4f018 */
[----:B------:R-:W-:Y:S02]  /*5fa0*/  CS2R R56, SRZ ;  /* 0x0000000000387805 */ /* 0x000fe4000001ff00 */
[----:B------:R-:W-:Y:S02]  /*5fb0*/  LOP3.LUT P4, R85, R80, 0xff, RZ, 0xc0, !PT ;  /* 0x000000ff50557812 */ /* 0x000fe4000788c0ff */
[----:B------:R-:W-:Y:S02]  /*5fc0*/  CS2R R50, SRZ ;  /* 0x0000000000327805 */ /* 0x000fe4000001ff00 */
[----:B------:R-:W-:Y:S02]  /*5fd0*/  SEL R2, RZ, 0xffffffff, P3 ;  /* 0xffffffffff027807 */ /* 0x000fe40001800000 */
[----:B------:R-:W-:Y:S02]  /*5fe0*/  CS2R R48, SRZ ;  /* 0x0000000000307805 */ /* 0x000fe4000001ff00 */
[----:B------:R-:W-:Y:S02]  /*5ff0*/  P2R R98, PR, RZ, 0x20 ;  /* 0x00000020ff627803 */ /* 0x000fe40000000000 */
[----:B------:R-:W-:Y:S02]  /*6000*/  @P5 SHF.L.U32 R4, R90, 0x1f, RZ ;  /* 0x0000001f5a045819 */ /* 0x000fe400000006ff */
[----:B------:R-:W-:Y:S02]  /*6010*/  @P2 SEL R2, R3, R2, !P4 ;  /* 0x0000000203022207 */ /* 0x000fe40006000000 */
[----:B------:R-:W1:Y:S02]  /*6020*/  @P5 SYNCS.PHASECHK.TRANS64.TRYWAIT P1, [UR44+0x60], R4 ;  /* 0x00006004ff0055a7 */ /* 0x000e64000802112c */
[----:B------:R-:W-:Y:S04]  /*6030*/  LOP3.LUT R2, R2, 0x1, RZ, 0xc0, !PT ;  /* 0x0000000102027812 */ /* 0x000fe800078ec0ff */
[----:B------:R-:W-:Y:S04]  /*6040*/  ISETP.NE.U32.AND P2, PT, R2, 0x1, PT ;  /* 0x000000010200780c */ /* 0x000fe80003f45070 */
[----:B------:R-:W-:Y:S01]  /*6050*/  P2R R60, PR, RZ, 0x4 ;  /* 0x00000004ff3c7803 */ /* 0x000fe20000000000 */
[----:B------:R2:W4:Y:S01]  /*6060*/  SYNCS.PHASECHK.TRANS64.TRYWAIT P0, [R99+URZ+0xd0], R0 ;  /* 0x0000d000630075a7 */ /* 0x00052200080011ff */
[----:B-1----:R-:W-:Y:S01]  /*6070*/  @P5 SEL R47, RZ, 0x1, !P1 ;  /* 0x00000001ff2f5807 */ /* 0x002fe20004800000 */
[----:B--2---:R-:W-:Y:S06]  /*6080*/  @!P5 BRA `(.L_x_100) ;  /* 0x000000000058d947 */ /* 0x004fec0003800000 */
[----:B------:R-:W-:Y:S01]  /*6090*/  IMAD.MOV.U32 R75, RZ, RZ, RZ ;  /* 0x000000ffff4b7224 */ /* 0x000fe200078e00ff */
[----:B------:R-:W-:Y:S01]  /*60a0*/  ISETP.NE.AND P1, PT, R47, RZ, PT ;  /* 0x000000ff2f00720c */ /* 0x000fe20003f25270 */
[----:B------:R-:W-:Y:S01]  /*60b0*/  BSSY B0, `(.L_x_101) ;  /* 0x000000c000007945 */ /* 0x000fe20003800000 */
[----:B------:R-:W-:Y:S02]  /*60c0*/  CS2R R50, SRZ ;  /* 0x0000000000327805 */ /* 0x000fe4000001ff00 */
[----:B------:R-:W-:Y:S02]  /*60d0*/  CS2R R48, SRZ ;  /* 0x0000000000307805 */ /* 0x000fe4000001ff00 */
[----:B------:R-:W-:Y:S02]  /*60e0*/  CS2R R58, SRZ ;  /* 0x00000000003a7805 */ /* 0x000fe4000001ff00 */
[----:B------:R-:W-:Y:S02]  /*60f0*/  CS2R R56, SRZ ;  /* 0x0000000000387805 */ /* 0x000fe4000001ff00 */
[----:B------:R-:W-:Y:S02]  /*6100*/  CS2R R66, SRZ ;  /* 0x0000000000427805 */ /* 0x000fe4000001ff00 */
[----:B------:R-:W-:Y:S02]  /*6110*/  CS2R R64, SRZ ;  /* 0x0000000000407805 */ /* 0x000fe4000001ff00 */
[----:B------:R-:W-:Y:S01]  /*6120*/  CS2R R72, SRZ ;  /* 0x0000000000487805 */ /* 0x000fe2000001ff00 */
[----:B------:R-:W-:Y:S06]  /*6130*/  @P1 BRA `(.L_x_102) ;  /* 0x00000000000c1947 */ /* 0x000fec0003800000 */
[----:B------:R-:W-:Y:S04]  /*6140*/  SHF.L.U32 R3, R90, 0x1f, RZ ;  /* 0x0000001f5a037819 */ /* 0x000fe800000006ff */
[----:B------:R-:W1:Y:S02]  /*6150*/  SYNCS.PHASECHK.TRANS64.TRYWAIT P1, [UR44+0x60], R3 ;  /* 0x00006003ff0075a7 */ /* 0x000e64000802112c */
[----:B-1----:R-:W-:Y:S05]  /*6160*/  @!P1 BRA `(.L_x_103) ;  /* 0x0000003c00a89947 */ /* 0x002fea0003800000 */
.L_x_102:
[----:B------:R-:W-:Y:S05]  /*6170*/  BSYNC B0 ;  /* 0x0000000000007941 */ /* 0x000fea0003800000 */
.L_x_101:
[----:B------:R-:W-:Y:S01]  /*6180*/  ISETP.NE.AND P1, PT, R60, RZ, PT ;  /* 0x000000ff3c00720c */ /* 0x000fe20003f25270 */
[----:B------:R-:W-:Y:S11]  /*6190*/  HFMA2 R46, -RZ, RZ, 0, 5.9604644775390625e-08 ;  /* 0x00000001ff2e7431 */ /* 0x000ff600000001ff */
[----:B------:R-:W-:Y:S01]  /*61a0*/  @!UPT UIADD3 URZ, UPT, UPT, URZ, URZ, URZ ;  /* 0x000000fffffff290 */ /* 0x000fe2000fffe0ff */
[----:B------:R2:W1:Y:S04]  /*61b0*/  @P1 LDS.128 R48, [R93] ;  /* 0x000000005d301984 */ /* 0x0004680000000c00 */
[----:B------:R2:W1:Y:S04]  /*61c0*/  @P1 LDS.128 R56, [R92+0x10] ;  /* 0x000010005c381984 */ /* 0x0004680000000c00 */
[----:B------:R2:W1:Y:S04]  /*61d0*/  @P1 LDS.128 R64, [R91+0x20] ;  /* 0x000020005b401984 */ /* 0x0004680000000c00 */
[----:B------:R2:W1:Y:S02]  /*61e0*/  @P1 LDS.128 R72, [R87+0x30] ;  /* 0x0000300057481984 */ /* 0x0004640000000c00 */
.L_x_100:
[----:B------:R-:W-:Y:S05]  /*61f0*/  BSYNC B1 ;  /* 0x0000000000017941 */ /* 0x000fea0003800000 */
.L_x_99:
[----:B-1----:R-:W-:Y:S04]  /*6200*/  SHF.R.U32.HI R2, RZ, 0x15, R39 ;  /* 0x00000015ff027819 */ /* 0x002fe80000011627 */
[----:B------:R-:W-:Y:S01]  /*6210*/  LOP3.LUT P1, RZ, R2, 0x3, R81, 0x48, !PT ;  /* 0x0000000302ff7812 */ /* 0x000fe20007824851 */
[----:B------:R-:W-:Y:S01]  /*6220*/  @!UPT UIADD3 URZ, UPT, UPT, URZ, URZ, URZ ;  /* 0x000000fffffff290 */ /* 0x000fe2000fffe0ff */
[----:B----4-:R-:W-:Y:S11]  /*6230*/  @P0 BRA `(.L_x_104) ;  /* 0x0000000000080947 */ /* 0x010ff60003800000 */
[----:B------:R-:W1:Y:S02]  /*6240*/  SYNCS.PHASECHK.TRANS64.TRYWAIT P0, [R99+URZ+0xd0], R0 ;  /* 0x0000d000630075a7 */ /* 0x000e6400080011ff */
[----:B-1----:R-:W-:Y:S05]  /*6250*/  @!P0 BRA `(.L_x_105) ;  /* 0x0000003c00848947 */ /* 0x002fea0003800000 */
.L_x_104:
[----:B------:R-:W-:Y:S05]  /*6260*/  @!P1 BRA `(.L_x_106) ;  /* 0x0000000000409947 */ /* 0x000fea0003800000 */
[----:B------:R-:W4:Y:S01]  /*6270*/  LDCU.64 UR8, c[0x4][0x70] ;  /* 0x01000e00ff0877ac */ /* 0x000f220008000a00 */
[----:B------:R-:W-:Y:S01]  /*6280*/  MOV R3, 0x0 ;  /* 0x0000000000037802 */ /* 0x000fe20000000f00 */
[----:B------:R-:W-:Y:S02]  /*6290*/  HFMA2 R12, -RZ, RZ, 0, 5.9604644775390625e-08 ;  /* 0x00000001ff0c7431 */ /* 0x000fe400000001ff */
[----:B------:R-:W-:Y:S02]  /*62a0*/  IMAD.MOV.U32 R8, RZ, RZ, 0x192 ;  /* 0x00000192ff087424 */ /* 0x000fe400078e00ff */
[----:B------:R-:W-:Y:S01]  /*62b0*/  IMAD.MOV.U32 R13, RZ, RZ, RZ ;  /* 0x000000ffff0d7224 */ /* 0x000fe200078e00ff */
[----:B------:R-:W5:Y:S01]  /*62c0*/  LDCU.64 UR6, c[0x4][0x78] ;  /* 0x01000f00ff0677ac */ /* 0x000f620008000a00 */
[----:B------:R-:W1:Y:S01]  /*62d0*/  LDC.64 R2, c[0x4][R3] ;  /* 0x0100000003027b82 */ /* 0x000e620000000a00 */
[----:B------:R-:W2:Y:S01]  /*62e0*/  LDCU.64 UR4, c[0x4][0x10] ;  /* 0x01000200ff0477ac */ /* 0x000ea20008000a00 */
[----:B----4-:R-:W-:Y:S01]  /*62f0*/  MOV R5, UR9 ;  /* 0x0000000900057c02 */ /* 0x010fe20008000f00 */
[----:B------:R-:W-:Y:S01]  /*6300*/  IMAD.U32 R4, RZ, RZ, UR8 ;  /* 0x00000008ff047e24 */ /* 0x000fe2000f8e00ff */
[----:B-----5:R-:W-:Y:S01]  /*6310*/  MOV R7, UR7 ;  /* 0x0000000700077c02 */ /* 0x020fe20008000f00 */
[----:B------:R-:W-:Y:S01]  /*6320*/  IMAD.U32 R6, RZ, RZ, UR6 ;  /* 0x00000006ff067e24 */ /* 0x000fe2000f8e00ff */
[----:B--2---:R-:W-:Y:S01]  /*6330*/  MOV R11, UR5 ;  /* 0x00000005000b7c02 */ /* 0x004fe20008000f00 */
[----:B------:R-:W-:Y:S02]  /*6340*/  IMAD.U32 R10, RZ, RZ, UR4 ;  /* 0x00000004ff0a7e24 */ /* 0x000fe4000f8e00ff */
[----:B------:R-:W-:Y:S07]  /*6350*/  LEPC R20, `(.L_x_106) ;  /* 0x000000001014794e */ /* 0x000fee0000000000 */
[----:B-1-3--:R-:W-:Y:S05]  /*6360*/  CALL.ABS.NOINC R2 ;  /* 0x0000000002007343 */ /* 0x00afea0003c00000 */
.L_x_106:
[----:B------:R-:W-:Y:S05]  /*6370*/  WARPSYNC.ALL ;  /* 0x0000000000007948 */ /* 0x000fea0003800000 */
[----:B------:R-:W-:Y:S01]  /*6380*/  R2UR UR4, R39 ;  /* 0x00000000270472ca */ /* 0x000fe200000e0000 */
[--C-:B------:R-:W-:Y:S01]  /*6390*/  HADD2.F32 R40, -RZ, R48.reuse.H0_H0 ;  /* 0x20000030ff287230 */ /* 0x100fe20000004100 */
[----:B------:R-:W-:Y:S01]  /*63a0*/  ISETP.NE.AND P0, PT, R95, RZ, PT ;  /* 0x000000ff5f00720c */ /* 0x000fe20003f05270 */
[----:B------:R-:W-:Y:S01]  /*63b0*/  HADD2.F32 R43, -RZ, R48.H1_H1 ;  /* 0x30000030ff2b7230 */ /* 0x000fe20000004100 */
[----:B------:R-:W-:Y:S01]  /*63c0*/  BSSY.RECONVERGENT B0, `(.L_x_107) ;  /* 0x0000086000007945 */ /* 0x000fe20003800200 */
[----:B------:R-:W-:Y:S02]  /*63d0*/  HADD2.F32 R42, -RZ, R49.H0_H0 ;  /* 0x20000031ff2a7230 */ /* 0x000fe40000004100 */
[----:B------:R-:W-:Y:S02]  /*63e0*/  HADD2.F32 R45, -RZ, R51.H0_H0 ;  /* 0x20000033ff2d7230 */ /* 0x000fe40000004100 */
[----:B------:R-:W-:Y:S04]  /*63f0*/  HADD2.F32 R44, -RZ, R75.H1_H1 ;  /* 0x3000004bff2c7230 */ /* 0x000fe80000004100 */
[----:B------:R-:W1:Y:S02]  /*6400*/  LDTM.x32 R4, tmem[UR4] ;  /* 0x00000004000479ee */ /* 0x000e6400082c0000 */
[C---:B-1-3--:R-:W-:Y:S01]  /*6410*/  FMUL R0, R38.reuse, R4 ;  /* 0x0000000426007220 */ /* 0x04afe20000400000 */
[C---:B------:R-:W-:Y:S01]  /*6420*/  FMUL R2, R38.reuse, R5 ;  /* 0x0000000526027220 */ /* 0x040fe20000400000 */
[C---:B------:R-:W-:Y:S01]  /*6430*/  FMUL R3, R38.reuse, R6 ;  /* 0x0000000626037220 */ /* 0x040fe20000400000 */
[C---:B------:R-:W-:Y:S01]  /*6440*/  FMUL R7, R38.reuse, R7 ;  /* 0x0000000726077220 */ /* 0x040fe20000400000 */
[C---:B------:R-:W-:Y:S01]  /*6450*/  FFMA R0, R41.reuse, R40, R0 ;  /* 0x0000002829007223 */ /* 0x040fe20000000000 */
[----:B------:R-:W-:Y:S02]  /*6460*/  HADD2.F32 R40, -RZ, R49.H1_H1 ;  /* 0x30000031ff287230 */ /* 0x000fe40000004100 */
[C---:B------:R-:W-:Y:S01]  /*6470*/  FFMA R2, R41.reuse, R43, R2 ;  /* 0x0000002b29027223 */ /* 0x040fe20000000002 */
[C---:B------:R-:W-:Y:S01]  /*6480*/  FFMA R3, R41.reuse, R42, R3 ;  /* 0x0000002a29037223 */ /* 0x040fe20000000003 */
[--C-:B------:R-:W-:Y:S02]  /*6490*/  HADD2.F32 R43, -RZ, R50.reuse.H0_H0 ;  /* 0x20000032ff2b7230 */ /* 0x100fe40000004100 */
[----:B------:R-:W-:Y:S01]  /*64a0*/  FMUL R4, R38, R8 ;  /* 0x0000000826047220 */ /* 0x000fe20000400000 */
[----:B------:R-:W-:Y:S01]  /*64b0*/  HADD2.F32 R42, -RZ, R50.H1_H1 ;  /* 0x30000032ff2a7230 */ /* 0x000fe20000004100 */
[----:B------:R-:W-:Y:S01]  /*64c0*/  F2FP.F16.F32.PACK_AB R52, R2, R0 ;  /* 0x000000000234723e */ /* 0x000fe200000000ff */
[C---:B------:R-:W-:Y:S01]  /*64d0*/  FFMA R7, R41.reuse, R40, R7 ;  /* 0x0000002829077223 */ /* 0x040fe20000000007 */
[----:B------:R-:W-:Y:S01]  /*64e0*/  FFMA R4, R41, R43, R4 ;  /* 0x0000002b29047223 */ /* 0x000fe20000000004 */
[C---:B------:R-:W-:Y:S01]  /*64f0*/  FMUL R5, R38.reuse, R9 ;  /* 0x0000000926057220 */ /* 0x040fe20000400000 */
[C---:B------:R-:W-:Y:S01]  /*6500*/  FMUL R6, R38.reuse, R10 ;  /* 0x0000000a26067220 */ /* 0x040fe20000400000 */
[----:B------:R-:W-:Y:S01]  /*6510*/  HADD2.F32 R40, -RZ, R51.H1_H1 ;  /* 0x30000033ff287230 */ /* 0x000fe20000004100 */
[----:B------:R-:W-:Y:S01]  /*6520*/  F2FP.F16.F32.PACK_AB R53, R7, R3 ;  /* 0x000000030735723e */ /* 0x000fe200000000ff */
[C---:B------:R-:W-:Y:S01]  /*6530*/  FFMA R5, R41.reuse, R42, R5 ;  /* 0x0000002a29057223 */ /* 0x040fe20000000005 */
[----:B------:R-:W-:Y:S01]  /*6540*/  FFMA R6, R41, R45, R6 ;  /* 0x0000002d29067223 */ /* 0x000fe20000000006 */
[C---:B------:R-:W-:Y:S01]  /*6550*/  FMUL R11, R38.reuse, R11 ;  /* 0x0000000b260b7220 */ /* 0x040fe20000400000 */
[--C-:B------:R-:W-:Y:S02]  /*6560*/  HADD2.F32 R43, -RZ, R56.reuse.H0_H0 ;  /* 0x20000038ff2b7230 */ /* 0x100fe40000004100 */
[C---:B------:R-:W-:Y:S01]  /*6570*/  FMUL R8, R38.reuse, R12 ;  /* 0x0000000c26087220 */ /* 0x040fe20000400000 */
[----:B------:R-:W-:Y:S01]  /*6580*/  F2FP.F16.F32.PACK_AB R54, R5, R4 ;  /* 0x000000040536723e */ /* 0x000fe200000000ff */
[C---:B------:R-:W-:Y:S01]  /*6590*/  FFMA R11, R41.reuse, R40, R11 ;  /* 0x00000028290b7223 */ /* 0x040fe2000000000b */
[----:B------:R-:W-:Y:S02]  /*65a0*/  HADD2.F32 R40, -RZ, R56.H1_H1 ;  /* 0x30000038ff287230 */ /* 0x000fe40000004100 */
[----:B------:R-:W-:Y:S01]  /*65b0*/  FFMA R8, R41, R43, R8 ;  /* 0x0000002b29087223 */ /* 0x000fe20000000008 */
[C---:B------:R-:W-:Y:S01]  /*65c0*/  FMUL R9, R38.reuse, R13 ;  /* 0x0000000d26097220 */ /* 0x040fe20000400000 */
[--C-:B------:R-:W-:Y:S01]  /*65d0*/  HADD2.F32 R45, -RZ, R57.reuse.H0_H0 ;  /* 0x20000039ff2d7230 */ /* 0x100fe20000004100 */
[----:B------:R-:W-:Y:S01]  /*65e0*/  F2FP.F16.F32.PACK_AB R55, R11, R6 ;  /* 0x000000060b37723e */ /* 0x000fe200000000ff */
[C---:B------:R-:W-:Y:S01]  /*65f0*/  FMUL R10, R38.reuse, R14 ;  /* 0x0000000e260a7220 */ /* 0x040fe20000400000 */
[----:B------:R-:W-:Y:S02]  /*6600*/  HADD2.F32 R42, -RZ, R57.H1_H1 ;  /* 0x30000039ff2a7230 */ /* 0x000fe40000004100 */
[C---:B------:R-:W-:Y:S01]  /*6610*/  FFMA R9, R41.reuse, R40, R9 ;  /* 0x0000002829097223 */ /* 0x040fe20000000009 */
[C---:B------:R-:W-:Y:S01]  /*6620*/  FMUL R15, R38.reuse, R15 ;  /* 0x0000000f260f7220 */ /* 0x040fe20000400000 */
[----:B------:R1:W-:Y:S01]  /*6630*/  STS.128 [R93], R52 ;  /* 0x000000345d007388 */ /* 0x0003e20000000c00 */
[----:B------:R-:W-:Y:S01]  /*6640*/  FFMA R10, R41, R45, R10 ;  /* 0x0000002d290a7223 */ /* 0x000fe2000000000a */
[--C-:B------:R-:W-:Y:S01]  /*6650*/  HADD2.F32 R40, -RZ, R58.reuse.H0_H0 ;  /* 0x2000003aff287230 */ /* 0x100fe20000004100 */
[----:B------:R-:W-:Y:S01]  /*6660*/  F2FP.F16.F32.PACK_AB R68, R9, R8 ;  /* 0x000000080944723e */ /* 0x000fe200000000ff */
[----:B------:R-:W-:Y:S01]  /*6670*/  FFMA R15, R41, R42, R15 ;  /* 0x0000002a290f7223 */ /* 0x000fe2000000000f */
[C---:B------:R-:W-:Y:S01]  /*6680*/  FMUL R12, R38.reuse, R16 ;  /* 0x00000010260c7220 */ /* 0x040fe20000400000 */
[----:B------:R-:W-:Y:S02]  /*6690*/  HADD2.F32 R42, -RZ, R58.H1_H1 ;  /* 0x3000003aff2a7230 */ /* 0x000fe40000004100 */
[C---:B------:R-:W-:Y:S01]  /*66a0*/  FMUL R13, R38.reuse, R17 ;  /* 0x00000011260d7220 */ /* 0x040fe20000400000 */
[--C-:B------:R-:W-:Y:S01]  /*66b0*/  HADD2.F32 R43, -RZ, R59.reuse.H0_H0 ;  /* 0x2000003bff2b7230 */ /* 0x100fe20000004100 */
[----:B------:R-:W-:Y:S01]  /*66c0*/  F2FP.F16.F32.PACK_AB R69, R15, R10 ;  /* 0x0000000a0f45723e */ /* 0x000fe200000000ff */
[C---:B------:R-:W-:Y:S01]  /*66d0*/  FFMA R12, R41.reuse, R40, R12 ;  /* 0x00000028290c7223 */ /* 0x040fe2000000000c */
[C---:B------:R-:W-:Y:S01]  /*66e0*/  FFMA R13, R41.reuse, R42, R13 ;  /* 0x0000002a290d7223 */ /* 0x040fe2000000000d */
[C---:B------:R-:W-:Y:S01]  /*66f0*/  FMUL R14, R38.reuse, R18 ;  /* 0x00000012260e7220 */ /* 0x040fe20000400000 */
[----:B------:R-:W-:Y:S02]  /*6700*/  HADD2.F32 R40, -RZ, R59.H1_H1 ;  /* 0x3000003bff287230 */ /* 0x000fe40000004100 */
[C---:B------:R-:W-:Y:S01]  /*6710*/  FMUL R19, R38.reuse, R19 ;  /* 0x0000001326137220 */ /* 0x040fe20000400000 */
[C---:B------:R-:W-:Y:S01]  /*6720*/  FMUL R16, R38.reuse, R20 ;  /* 0x0000001426107220 */ /* 0x040fe20000400000 */
[C---:B------:R-:W-:Y:S01]  /*6730*/  FFMA R14, R41.reuse, R43, R14 ;  /* 0x0000002b290e7223 */ /* 0x040fe2000000000e */
[--C-:B------:R-:W-:Y:S02]  /*6740*/  HADD2.F32 R43, -RZ, R64.reuse.H0_H0 ;  /* 0x20000040ff2b7230 */ /* 0x100fe40000004100 */
[C---:B------:R-:W-:Y:S01]  /*6750*/  FFMA R19, R41.reuse, R40, R19 ;  /* 0x0000002829137223 */ /* 0x040fe20000000013 */
[----:B------:R-:W-:Y:S02]  /*6760*/  HADD2.F32 R42, -RZ, R64.H1_H1 ;  /* 0x30000040ff2a7230 */ /* 0x000fe40000004100 */
[C---:B------:R-:W-:Y:S01]  /*6770*/  FMUL R17, R38.reuse, R21 ;  /* 0x0000001526117220 */ /* 0x040fe20000400000 */
[--C-:B------:R-:W-:Y:S02]  /*6780*/  HADD2.F32 R45, -RZ, R65.reuse.H0_H0 ;  /* 0x20000041ff2d7230 */ /* 0x100fe40000004100 */
[C---:B------:R-:W-:Y:S01]  /*6790*/  FMUL R18, R38.reuse, R22 ;  /* 0x0000001626127220 */ /* 0x040fe20000400000 */
[----:B------:R-:W-:Y:S02]  /*67a0*/  HADD2.F32 R40, -RZ, R65.H1_H1 ;  /* 0x30000041ff287230 */ /* 0x000fe40000004100 */
[C---:B------:R-:W-:Y:S01]  /*67b0*/  FMUL R23, R38.reuse, R23 ;  /* 0x0000001726177220 */ /* 0x040fe20000400000 */
[C---:B------:R-:W-:Y:S01]  /*67c0*/  FFMA R16, R41.reuse, R43, R16 ;  /* 0x0000002b29107223 */ /* 0x040fe20000000010 */
[C---:B------:R-:W-:Y:S01]  /*67d0*/  FFMA R17, R41.reuse, R42, R17 ;  /* 0x0000002a29117223 */ /* 0x040fe20000000011 */
[C---:B------:R-:W-:Y:S01]  /*67e0*/  FFMA R18, R41.reuse, R45, R18 ;  /* 0x0000002d29127223 */ /* 0x040fe20000000012 */
[C---:B------:R-:W-:Y:S01]  /*67f0*/  FFMA R23, R41.reuse, R40, R23 ;  /* 0x0000002829177223 */ /* 0x040fe20000000017 */
[--C-:B------:R-:W-:Y:S02]  /*6800*/  HADD2.F32 R43, -RZ, R66.reuse.H0_H0 ;  /* 0x20000042ff2b7230 */ /* 0x100fe40000004100 */
[C---:B------:R-:W-:Y:S01]  /*6810*/  FMUL R20, R38.reuse, R24 ;  /* 0x0000001826147220 */ /* 0x040fe20000400000 */
        /* <DEDUP_REMOVED lines=9> */
[----:B------:R-:W-:Y:S01]  /*68b0*/  FFMA R27, R41, R42, R27 ;  /* 0x0000002a291b7223 */ /* 0x000fe2000000001b */
[--C-:B------:R-:W-:Y:S02]  /*68c0*/  HADD2.F32 R40, -RZ, R72.reuse.H0_H0 ;  /* 0x20000048ff287230 */ /* 0x100fe40000004100 */
[C---:B------:R-:W-:Y:S01]  /*68d0*/  FMUL R24, R38.reuse, R28 ;  /* 0x0000001c26187220 */ /* 0x040fe20000400000 */
[----:B------:R-:W-:Y:S02]  /*68e0*/  HADD2.F32 R42, -RZ, R72.H1_H1 ;  /* 0x30000048ff2a7230 */ /* 0x000fe40000004100 */
[C---:B------:R-:W-:Y:S01]  /*68f0*/  FMUL R25, R38.reuse, R29 ;  /* 0x0000001d26197220 */ /* 0x040fe20000400000 */
[--C-:B------:R-:W-:Y:S02]  /*6900*/  HADD2.F32 R43, -RZ, R73.reuse.H0_H0 ;  /* 0x20000049ff2b7230 */ /* 0x100fe40000004100 */
[C---:B------:R-:W-:Y:S01]  /*6910*/  FMUL R26, R38.reuse, R30 ;  /* 0x0000001e261a7220 */ /* 0x040fe20000400000 */
[----:B------:R-:W-:Y:S01]  /*6920*/  F2FP.F16.F32.PACK_AB R70, R13, R12 ;  /* 0x0000000c0d46723e */ /* 0x000fe200000000ff */
[----:B------:R-:W-:Y:S01]  /*6930*/  FFMA R24, R41, R40, R24 ;  /* 0x0000002829187223 */ /* 0x000fe20000000018 */
[----:B------:R-:W-:Y:S01]  /*6940*/  F2FP.F16.F32.PACK_AB R71, R19, R14 ;  /* 0x0000000e1347723e */ /* 0x000fe200000000ff */
[C---:B------:R-:W-:Y:S01]  /*6950*/  FFMA R25, R41.reuse, R42, R25 ;  /* 0x0000002a29197223 */ /* 0x040fe20000000019 */
[C---:B------:R-:W-:Y:S01]  /*6960*/  FFMA R26, R41.reuse, R43, R26 ;  /* 0x0000002b291a7223 */ /* 0x040fe2000000001a */
[----:B------:R-:W-:Y:S02]  /*6970*/  HADD2.F32 R40, -RZ, R73.H1_H1 ;  /* 0x30000049ff287230 */ /* 0x000fe40000004100 */
[C---:B------:R-:W-:Y:S01]  /*6980*/  FMUL R31, R38.reuse, R31 ;  /* 0x0000001f261f7220 */ /* 0x040fe20000400000 */
[----:B------:R1:W-:Y:S01]  /*6990*/  STS.128 [R92+0x10], R68 ;  /* 0x000010445c007388 */ /* 0x0003e20000000c00 */
[--C-:B------:R-:W-:Y:S02]  /*69a0*/  HADD2.F32 R43, -RZ, R74.reuse.H0_H0 ;  /* 0x2000004aff2b7230 */ /* 0x100fe40000004100 */
[C---:B------:R-:W-:Y:S01]  /*69b0*/  FMUL R28, R38.reuse, R32 ;  /* 0x00000020261c7220 */ /* 0x040fe20000400000 */
[----:B------:R-:W-:Y:S02]  /*69c0*/  HADD2.F32 R42, -RZ, R74.H1_H1 ;  /* 0x3000004aff2a7230 */ /* 0x000fe40000004100 */
[C---:B------:R-:W-:Y:S01]  /*69d0*/  FMUL R29, R38.reuse, R33 ;  /* 0x00000021261d7220 */ /* 0x040fe20000400000 */
[----:B------:R-:W-:Y:S02]  /*69e0*/  HADD2.F32 R45, -RZ, R75.H0_H0 ;  /* 0x2000004bff2d7230 */ /* 0x000fe40000004100 */
[C---:B------:R-:W-:Y:S01]  /*69f0*/  FMUL R30, R38.reuse, R34 ;  /* 0x00000022261e7220 */ /* 0x040fe20000400000 */
[----:B------:R-:W-:Y:S01]  /*6a00*/  FFMA R31, R41, R40, R31 ;  /* 0x00000028291f7223 */ /* 0x000fe2000000001f */
[----:B------:R-:W-:Y:S01]  /*6a10*/  FMUL R35, R38, R35 ;  /* 0x0000002326237220 */ /* 0x000fe20000400000 */
[----:B------:R-:W-:Y:S01]  /*6a20*/  F2FP.F16.F32.PACK_AB R100, R17, R16 ;  /* 0x000000101164723e */ /* 0x000fe200000000ff */
[----:B------:R-:W-:Y:S01]  /*6a30*/  FFMA R28, R41, R43, R28 ;  /* 0x0000002b291c7223 */ /* 0x000fe2000000001c */
[----:B------:R-:W-:Y:S01]  /*6a40*/  F2FP.F16.F32.PACK_AB R101, R23, R18 ;  /* 0x000000121765723e */ /* 0x000fe200000000ff */
[----:B------:R-:W-:Y:S01]  /*6a50*/  FFMA R29, R41, R42, R29 ;  /* 0x0000002a291d7223 */ /* 0x000fe2000000001d */
[----:B------:R-:W-:Y:S01]  /*6a60*/  F2FP.F16.F32.PACK_AB R102, R21, R20 ;  /* 0x000000141566723e */ /* 0x000fe200000000ff */
[----:B------:R-:W-:Y:S01]  /*6a70*/  FFMA R30, R41, R45, R30 ;  /* 0x0000002d291e7223 */ /* 0x000fe2000000001e */
[----:B------:R-:W-:Y:S01]  /*6a80*/  F2FP.F16.F32.PACK_AB R103, R27, R22 ;  /* 0x000000161b67723e */ /* 0x000fe200000000ff */
[----:B------:R-:W-:Y:S01]  /*6a90*/  FFMA R35, R41, R44, R35 ;  /* 0x0000002c29237223 */ /* 0x000fe20000000023 */
[----:B------:R-:W-:Y:S02]  /*6aa0*/  F2FP.F16.F32.PACK_AB R104, R25, R24 ;  /* 0x000000181968723e */ /* 0x000fe400000000ff */
[----:B------:R-:W-:Y:S01]  /*6ab0*/  F2FP.F16.F32.PACK_AB R105, R31, R26 ;  /* 0x0000001a1f69723e */ /* 0x000fe200000000ff */
[----:B------:R1:W-:Y:S01]  /*6ac0*/  STS.128 [R91+0x20], R100 ;  /* 0x000020645b007388 */ /* 0x0003e20000000c00 */
[----:B------:R-:W-:Y:S02]  /*6ad0*/  F2FP.F16.F32.PACK_AB R106, R29, R28 ;  /* 0x0000001c1d6a723e */ /* 0x000fe400000000ff */
[----:B------:R-:W-:Y:S05]  /*6ae0*/  F2FP.F16.F32.PACK_AB R107, R35, R30 ;  /* 0x0000001e236b723e */ /* 0x000fea00000000ff */
[----:B------:R1:W-:Y:S01]  /*6af0*/  STS.128 [R87+0x30], R104 ;  /* 0x0000306857007388 */ /* 0x0003e20000000c00 */
[----:B------:R-:W-:Y:S01]  /*6b00*/  @!PT LDS RZ, [RZ] ;  /* 0x00000000fffff984 */ /* 0x000fe20000000800 */
[----:B------:R-:W-:Y:S01]  /*6b10*/  @!PT LDS RZ, [RZ] ;  /* 0x00000000fffff984 */ /* 0x000fe20000000800 */
[----:B------:R-:W-:Y:S01]  /*6b20*/  @!PT LDS RZ, [RZ] ;  /* 0x00000000fffff984 */ /* 0x000fe20000000800 */
[----:B------:R-:W-:Y:S01]  /*6b30*/  @!PT LDS RZ, [RZ] ;  /* 0x00000000fffff984 */ /* 0x000fe20000000800 */
[----:B------:R3:W-:Y:S07]  /*6b40*/  MEMBAR.ALL.CTA ;  /* 0x0000000000007992 */ /* 0x0007ee0000008000 */
[----:B---3--:R-:W3:Y:S02]  /*6b50*/  FENCE.VIEW.ASYNC.S ;  /* 0x00000000000073c6 */ /* 0x008ee40000000000 */
[----:B---3--:R-:W-:Y:S06]  /*6b60*/  BAR.SYNC.DEFER_BLOCKING 0x1, 0x80 ;  /* 0x0042000000007b1d */ /* 0x008fec0000010000 */
[----:B------:R-:W-:Y:S05]  /*6b70*/  @P0 BRA `(.L_x_108) ;  /* 0x0000000000280947 */ /* 0x000fea0003800000 */
[----:B------:R-:W3:Y:S01]  /*6b80*/  LDCU.64 UR6, c[0x0][0x348] ;  /* 0x00006900ff0677ac */ /* 0x000ee20008000a00 */
[----:B------:R-:W-:Y:S01]  /*6b90*/  UIADD3 UR4, UPT, UPT, UR44, 0x200, URZ ;  /* 0x000002002c047890 */ /* 0x000fe2000fffe0ff */
[----:B------:R-:W-:Y:S05]  /*6ba0*/  UMOV UR51, UR36 ;  /* 0x0000002400337c82 */ /* 0x000fea0008000000 */
[----:B------:R-:W-:Y:S04]  /*6bb0*/  MOV R84, UR4 ;  /* 0x0000000400547c02 */ /* 0x000fe80008000f00 */
[----:B------:R-:W-:Y:S01]  /*6bc0*/  R2UR UR48, R84 ;  /* 0x00000000543072ca */ /* 0x000fe200000e0000 */
[----:B---3--:R-:W-:Y:S04]  /*6bd0*/  UIADD3 UR4, UP0, UPT, UR6, 0x680, URZ ;  /* 0x0000068006047890 */ /* 0x008fe8000ff1e0ff */
[----:B------:R-:W-:Y:S09]  /*6be0*/  UIADD3.X UR5, UPT, UPT, URZ, UR7, URZ, UP0, !UPT ;  /* 0x00000007ff057290 */ /* 0x000ff200087fe4ff */
[----:B------:R3:W-:Y:S01]  /*6bf0*/  UTMASTG.3D [UR48], [UR4] ;  /* 0x00000030040073b5 */ /* 0x0007e20008010000 */
[----:B------:R0:W-:Y:S01]  /*6c00*/  UTMACMDFLUSH ;  /* 0x00000000000079b7 */ /* 0x0001e20000000000 */
[----:B---3--:R-:W-:Y:S04]  /*6c10*/  DEPBAR.LE SB0, 0x1 ;  /* 0x000080400000791a */ /* 0x008fe80000000000 */
.L_x_108:
[----:B------:R-:W-:Y:S05]  /*6c20*/  BSYNC.RECONVERGENT B0 ;  /* 0x0000000000007941 */ /* 0x000fea0003800200 */
.L_x_107:
[----:B------:R-:W-:Y:S01]  /*6c30*/  BAR.SYNC.DEFER_BLOCKING 0x1, 0x80 ;  /* 0x0042000000007b1d */ /* 0x000fe20000010000 */
[----:B------:R-:W-:Y:S01]  /*6c40*/  ISETP.NE.AND P1, PT, R98, RZ, PT ;  /* 0x000000ff6200720c */ /* 0x000fe20003f25270 */
[----:B------:R-:W-:Y:S01]  /*6c50*/  UISETP.NE.AND UP0, UPT, UR52, URZ, UPT ;  /* 0x000000ff3400728c */ /* 0x000fe2000bf05270 */
[----:B------:R-:W-:Y:S11]  /*6c60*/  LEA R3, R46, UR44, 0x3 ;  /* 0x0000002c2e037c11 */ /* 0x000ff6000f8e18ff */
[----:B------:R-:W-:Y:S01]  /*6c70*/  @P1 SHF.L.U32 R2, R90, 0x1f, RZ ;  /* 0x0000001f5a021819 */ /* 0x000fe200000006ff */
[----:B------:R-:W-:Y:S06]  /*6c80*/  BRA.U !UP0, `(.L_x_109) ;  /* 0x0000000108247547 */ /* 0x000fec000b800000 */
[----:B------:R-:W-:Y:S01]  /*6c90*/  IMAD.U32 R5, RZ, RZ, UR46 ;  /* 0x0000002eff057e24 */ /* 0x000fe2000f8e00ff */
[----:B------:R-:W-:Y:S01]  /*6ca0*/  MOV R0, UR47 ;  /* 0x0000002f00007c02 */ /* 0x000fe20008000f00 */
[----:B------:R-:W-:Y:S03]  /*6cb0*/  UIADD3 UR4, UPT, UPT, UR46, 0x1, URZ ;  /* 0x000000012e047890 */ /* 0x000fe6000fffe0ff */
[----:B------:R-:W-:Y:S01]  /*6cc0*/  @P1 LEA R5, R5, UR44, 0x3 ;  /* 0x0000002c05051c11 */ /* 0x000fe2000f8e18ff */
[----:B------:R-:W-:Y:S04]  /*6cd0*/  UISETP.NE.AND UP0, UPT, UR4, 0x4, UPT ;  /* 0x000000040400788c */ /* 0x000fe8000bf05270 */
[----:B------:R-:W-:Y:S01]  /*6ce0*/  @P1 VIADD R5, R5, 0x80 ;  /* 0x0000008005051836 */ /* 0x000fe20000000000 */
[----:B------:R-:W-:Y:S04]  /*6cf0*/  USEL UR46, UR4, URZ, UP0 ;  /* 0x000000ff042e7287 */ /* 0x000fe80008000000 */
[----:B------:R-:W-:Y:S04]  /*6d00*/  @P1 PRMT R0, R0, 0x654, R5 ;  /* 0x0000065400001816 */ /* 0x000fe80000000005 */
[----:B------:R3:W-:Y:S04]  /*6d10*/  @P1 SYNCS.ARRIVE.TRANS64.RED.A1T0 RZ, [R0+URZ], RZ ;  /* 0x000000ff00ff19a7 */ /* 0x0007e800081004ff */
.L_x_109:
[----:B------:R-:W4:Y:S01]  /*6d20*/  @P1 SYNCS.PHASECHK.TRANS64.TRYWAIT P0, [R3+URZ+0x60], R2 ;  /* 0x00006002030015a7 */ /* 0x000f2200080011ff */
[----:B------:R-:W-:Y:S01]  /*6d30*/  BSSY B1, `(.L_x_110) ;  /* 0x0000016000017945 */ /* 0x000fe20003800000 */
[----:B----4-:R-:W-:Y:S03]  /*6d40*/  @P1 SEL R47, RZ, 0x1, !P0 ;  /* 0x00000001ff2f1807 */ /* 0x010fe60004000000 */
[----:B------:R-:W-:Y:S05]  /*6d50*/  @!P1 BRA `(.L_x_111) ;  /* 0x00000000004c9947 */ /* 0x000fea0003800000 */
[----:B------:R-:W-:Y:S01]  /*6d60*/  ISETP.NE.AND P0, PT, R47, RZ, PT ;  /* 0x000000ff2f00720c */ /* 0x000fe20003f05270 */
[----:B------:R-:W-:Y:S01]  /*6d70*/  BSSY B0, `(.L_x_112) ;  /* 0x000000b000007945 */ /* 0x000fe20003800000 */
[----:B------:R-:W-:Y:S11]  /*6d80*/  ISETP.NE.AND P1, PT, R60, RZ, PT ;  /* 0x000000ff3c00720c */ /* 0x000ff60003f25270 */
[----:B------:R-:W-:Y:S02]  /*6d90*/  @!UPT UIADD3 URZ, UPT, UPT, URZ, URZ, URZ ;  /* 0x000000fffffff290 */ /* 0x000fe4000fffe0ff */
[C---:B------:R-:W-:Y:S01]  /*6da0*/  @P1 IMAD R6, R46.reuse, 0x2000, R93 ;  /* 0x000020002e061824 */ /* 0x040fe200078e025d */
[C---:B------:R-:W-:Y:S01]  /*6db0*/  @P1 LEA R4, R46.reuse, R91, 0xd ;  /* 0x0000005b2e041211 */ /* 0x040fe200078e68ff */
[C---:B------:R-:W-:Y:S02]  /*6dc0*/  @P1 IMAD R5, R46.reuse, 0x2000, R92 ;  /* 0x000020002e051824 */ /* 0x040fe400078e025c */
[----:B------:R-:W-:Y:S01]  /*6dd0*/  @P1 IMAD R2, R46, 0x2000, R87 ;  /* 0x000020002e021824 */ /* 0x000fe200078e0257 */
[----:B------:R-:W-:Y:S06]  /*6de0*/  @P0 BRA `(.L_x_113) ;  /* 0x00000000000c0947 */ /* 0x000fec0003800000 */
[----:B---3--:R-:W-:Y:S04]  /*6df0*/  SHF.L.U32 R0, R90, 0x1f, RZ ;  /* 0x0000001f5a007819 */ /* 0x008fe800000006ff */
[----:B------:R-:W3:Y:S02]  /*6e00*/  SYNCS.PHASECHK.TRANS64.TRYWAIT P0, [R3+URZ+0x60], R0 ;  /* 0x00006000030075a7 */ /* 0x000ee400080011ff */
[----:B---3--:R-:W-:Y:S05]  /*6e10*/  @!P0 BRA `(.L_x_114) ;  /* 0x0000003000a88947 */ /* 0x008fea0003800000 */
.L_x_113:
[----:B------:R-:W-:Y:S05]  /*6e20*/  BSYNC B0 ;  /* 0x0000000000007941 */ /* 0x000fea0003800000 */
.L_x_112:
[----:B------:R-:W-:Y:S02]  /*6e30*/  ISETP.NE.AND P0, PT, R60, RZ, PT ;  /* 0x000000ff3c00720c */ /* 0x000fe40003f05270 */
[----:B------:R-:W-:Y:S11]  /*6e40*/  IADD3 R46, PT, PT, R46, 0x1, RZ ;  /* 0x000000012e2e7810 */ /* 0x000ff60007ffe0ff */
[----:B------:R4:W1:Y:S04]  /*6e50*/  @P0 LDS.128 R48, [R6] ;  /* 0x0000000006300984 */ /* 0x0008680000000c00 */
[----:B------:R4:W1:Y:S04]  /*6e60*/  @P0 LDS.128 R56, [R5+0x10] ;  /* 0x0000100005380984 */ /* 0x0008680000000c00 */
[----:B------:R4:W1:Y:S04]  /*6e70*/  @P0 LDS.128 R64, [R4+0x20] ;  /* 0x0000200004400984 */ /* 0x0008680000000c00 */
[----:B------:R4:W1:Y:S02]  /*6e80*/  @P0 LDS.128 R72, [R2+0x30] ;  /* 0x0000300002480984 */ /* 0x0008640000000c00 */
.L_x_111:
[----:B------:R-:W-:Y:S05]  /*6e90*/  BSYNC B1 ;  /* 0x0000000000017941 */ /* 0x000fea0003800000 */
.L_x_110:
[----:B---3--:R-:W-:Y:S05]  /*6ea0*/  VIADD R0, R39, 0x20 ;  /* 0x0000002027007836 */ /* 0x008fea0000000000 */
[----:B------:R-:W-:Y:S04]  /*6eb0*/  SHF.R.U32.HI R0, RZ, 0x15, R0 ;  /* 0x00000015ff007819 */ /* 0x000fe80000011600 */
[----:B------:R-:W-:Y:S11]  /*6ec0*/  LOP3.LUT P0, RZ, R0, 0x3, R81, 0x48, !PT ;  /* 0x0000000300ff7812 */ /* 0x000ff60007804851 */
[----:B------:R-:W-:Y:S02]  /*6ed0*/  @!UPT UIADD3 URZ, UPT, UPT, URZ, URZ, URZ ;  /* 0x000000fffffff290 */ /* 0x000fe4000fffe0ff */
[----:B------:R-:W-:Y:S05]  /*6ee0*/  @!P0 BRA `(.L_x_115) ;  /* 0x0000000000408947 */ /* 0x000fea0003800000 */
[----:B------:R-:W3:Y:S01]  /*6ef0*/  LDCU.64 UR8, c[0x4][0x70] ;  /* 0x01000e00ff0877ac */ /* 0x000ee20008000a00 */
[----:B------:R-:W-:Y:S01]  /*6f00*/  MOV R3, 0x0 ;  /* 0x0000000000037802 */ /* 0x000fe20000000f00 */
[----:B------:R-:W-:Y:S02]  /*6f10*/  HFMA2 R12, -RZ, RZ, 0, 5.9604644775390625e-08 ;  /* 0x00000001ff0c7431 */ /* 0x000fe400000001ff */
[----:B------:R-:W-:Y:S02]  /*6f20*/  IMAD.MOV.U32 R8, RZ, RZ, 0x192 ;  /* 0x00000192ff087424 */ /* 0x000fe400078e00ff */
[----:B------:R-:W-:Y:S01]  /*6f30*/  IMAD.MOV.U32 R13, RZ, RZ, RZ ;  /* 0x000000ffff0d7224 */ /* 0x000fe200078e00ff */
[----:B------:R-:W5:Y:S01]  /*6f40*/  LDCU.64 UR6, c[0x4][0x78] ;  /* 0x01000f00ff0677ac */ /* 0x000f620008000a00 */
[----:B----4-:R-:W4:Y:S01]  /*6f50*/  LDC.64 R2, c[0x4][R3] ;  /* 0x0100000003027b82 */ /* 0x010f220000000a00 */
[----:B------:R-:W2:Y:S01]  /*6f60*/  LDCU.64 UR4, c[0x4][0x10] ;  /* 0x01000200ff0477ac */ /* 0x000ea20008000a00 */
[----:B---3--:R-:W-:Y:S01]  /*6f70*/  MOV R5, UR9 ;  /* 0x0000000900057c02 */ /* 0x008fe20008000f00 */
[----:B------:R-:W-:Y:S01]  /*6f80*/  IMAD.U32 R4, RZ, RZ, UR8 ;  /* 0x00000008ff047e24 */ /* 0x000fe2000f8e00ff */
[----:B-----5:R-:W-:Y:S01]  /*6f90*/  MOV R7, UR7 ;  /* 0x0000000700077c02 */ /* 0x020fe20008000f00 */
[----:B------:R-:W-:Y:S01]  /*6fa0*/  IMAD.U32 R6, RZ, RZ, UR6 ;  /* 0x00000006ff067e24 */ /* 0x000fe2000f8e00ff */
[----:B--2---:R-:W-:Y:S01]  /*6fb0*/  MOV R11, UR5 ;  /* 0x00000005000b7c02 */ /* 0x004fe20008000f00 */
[----:B------:R-:W-:Y:S02]  /*6fc0*/  IMAD.U32 R10, RZ, RZ, UR4 ;  /* 0x00000004ff0a7e24 */ /* 0x000fe4000f8e00ff */
[----:B------:R-:W-:Y:S07]  /*6fd0*/  LEPC R20, `(.L_x_115) ;  /* 0x000000001014794e */ /* 0x000fee0000000000 */
[----:B-1--4-:R-:W-:Y:S05]  /*6fe0*/  CALL.ABS.NOINC R2 ;  /* 0x0000000002007343 */ /* 0x012fea0003c00000 */
.L_x_115:
[----:B------:R-:W-:Y:S05]  /*6ff0*/  WARPSYNC.ALL ;  /* 0x0000000000007948 */ /* 0x000fea0003800000 */
[----:B------:R-:W-:Y:S01]  /*7000*/  R2UR UR4, R39 ;  /* 0x00000000270472ca */ /* 0x000fe200000e0000 */
[--C-:B-1----:R-:W-:Y:S01]  /*7010*/  HADD2.F32 R40, -RZ, R48.reuse.H0_H0 ;  /* 0x20000030ff287230 */ /* 0x102fe20000004100 */
[----:B------:R-:W-:Y:S01]  /*7020*/  ISETP.NE.AND P6, PT, R98, RZ, PT ;  /* 0x000000ff6200720c */ /* 0x000fe20003fc5270 */
[----:B------:R-:W-:Y:S01]  /*7030*/  HADD2.F32 R43, -RZ, R48.H1_H1 ;  /* 0x30000030ff2b7230 */ /* 0x000fe20000004100 */
[----:B------:R-:W-:Y:S01]  /*7040*/  MOV R52, UR46 ;  /* 0x0000002e00347c02 */ /* 0x000fe20008000f00 */
[----:B------:R-:W-:Y:S01]  /*7050*/  HADD2.F32 R42, -RZ, R49.H1_H1 ;  /* 0x30000031ff2a7230 */ /* 0x000fe20000004100 */
[----:B------:R-:W-:Y:S01]  /*7060*/  MOV R61, UR47 ;  /* 0x0000002f003d7c02 */ /* 0x000fe20008000f00 */
[----:B------:R-:W-:Y:S01]  /*7070*/  HADD2.F32 R45, -RZ, R51.H0_H0 ;  /* 0x20000033ff2d7230 */ /* 0x000fe20000004100 */
[----:B------:R-:W-:Y:S01]  /*7080*/  ISETP.NE.AND P0, PT, R95, RZ, PT ;  /* 0x000000ff5f00720c */ /* 0x000fe20003f05270 */
[----:B------:R-:W-:Y:S01]  /*7090*/  HADD2.F32 R44, -RZ, R75.H1_H1 ;  /* 0x3000004bff2c7230 */ /* 0x000fe20000004100 */
[----:B------:R-:W-:Y:S01]  /*70a0*/  BSSY.RECONVERGENT B0, `(.L_x_116) ;  /* 0x0000088000007945 */ /* 0x000fe20003800200 */
[----:B------:R-:W-:Y:S02]  /*70b0*/  LEA R62, R46, UR44, 0x3 ;  /* 0x0000002c2e3e7c11 */ /* 0x000fe4000f8e18ff */
[----:B----4-:R-:W1:Y:S02]  /*70c0*/  LDTM.x32 R4, tmem[UR4+0x20] ;  /* 0x00002004000479ee */ /* 0x010e6400082c0000 */
[----:B------:R-:W-:Y:S02]  /*70d0*/  @P6 LEA R52, R52, UR44, 0x3 ;  /* 0x0000002c34346c11 */ /* 0x000fe4000f8e18ff */
[----:B------:R-:W-:Y:S02]  /*70e0*/  @P6 SHF.L.U32 R63, R90, 0x1f, RZ ;  /* 0x0000001f5a3f6819 */ /* 0x000fe400000006ff */
[----:B------:R-:W-:Y:S04]  /*70f0*/  @P6 IADD3 R52, PT, PT, R52, 0x80, RZ ;  /* 0x0000008034346810 */ /* 0x000fe80007ffe0ff */
[----:B------:R-:W-:Y:S01]  /*7100*/  @P6 PRMT R61, R61, 0x654, R52 ;  /* 0x000006543d3d6816 */ /* 0x000fe20000000034 */
[C---:B-1----:R-:W-:Y:S01]  /*7110*/  FMUL R0, R38.reuse, R4 ;  /* 0x0000000426007220 */ /* 0x042fe20000400000 */
[C---:B------:R-:W-:Y:S01]  /*7120*/  FMUL R2, R38.reuse, R5 ;  /* 0x0000000526027220 */ /* 0x040fe20000400000 */
[C---:B------:R-:W-:Y:S01]  /*7130*/  FMUL R3, R38.reuse, R6 ;  /* 0x0000000626037220 */ /* 0x040fe20000400000 */
[C---:B------:R-:W-:Y:S01]  /*7140*/  FMUL R7, R38.reuse, R7 ;  /* 0x0000000726077220 */ /* 0x040fe20000400000 */
[C---:B------:R-:W-:Y:S01]  /*7150*/  FFMA R0, R41.reuse, R40, R0 ;  /* 0x0000002829007223 */ /* 0x040fe20000000000 */
[----:B------:R-:W-:Y:S02]  /*7160*/  HADD2.F32 R40, -RZ, R49.H0_H0 ;  /* 0x20000031ff287230 */ /* 0x000fe40000004100 */
[C---:B------:R-:W-:Y:S01]  /*7170*/  FFMA R2, R41.reuse, R43, R2 ;  /* 0x0000002b29027223 */ /* 0x040fe20000000002 */
[--C-:B------:R-:W-:Y:S02]  /*7180*/  HADD2.F32 R43, -RZ, R50.reuse.H0_H0 ;  /* 0x20000032ff2b7230 */ /* 0x100fe40000004100 */
[C---:B------:R-:W-:Y:S01]  /*7190*/  FMUL R4, R38.reuse, R8 ;  /* 0x0000000826047220 */ /* 0x040fe20000400000 */
[----:B------:R-:W-:Y:S01]  /*71a0*/  FMUL R5, R38, R9 ;  /* 0x0000000926057220 */ /* 0x000fe20000400000 */
[C---:B------:R-:W-:Y:S01]  /*71b0*/  FFMA R3, R41.reuse, R40, R3 ;  /* 0x0000002829037223 */ /* 0x040fe20000000003 */
[----:B------:R-:W-:Y:S01]  /*71c0*/  HADD2.F32 R40, -RZ, R50.H1_H1 ;  /* 0x30000032ff287230 */ /* 0x000fe20000004100 */
[----:B------:R-:W-:Y:S01]  /*71d0*/  F2FP.F16.F32.PACK_AB R52, R2, R0 ;  /* 0x000000000234723e */ /* 0x000fe200000000ff */
[C---:B------:R-:W-:Y:S01]  /*71e0*/  FFMA R7, R41.reuse, R42, R7 ;  /* 0x0000002a29077223 */ /* 0x040fe20000000007 */
[C---:B------:R-:W-:Y:S01]  /*71f0*/  FFMA R4, R41.reuse, R43, R4 ;  /* 0x0000002b29047223 */ /* 0x040fe20000000004 */
[C---:B------:R-:W-:Y:S01]  /*7200*/  FMUL R6, R38.reuse, R10 ;  /* 0x0000000a26067220 */ /* 0x040fe20000400000 */
[----:B------:R-:W-:Y:S02]  /*7210*/  HADD2.F32 R42, -RZ, R51.H1_H1 ;  /* 0x30000033ff2a7230 */ /* 0x000fe40000004100 */
[----:B------:R-:W-:Y:S01]  /*7220*/  FFMA R5, R41, R40, R5 ;  /* 0x0000002829057223 */ /* 0x000fe20000000005 */
[----:B------:R-:W-:Y:S01]  /*7230*/  F2FP.F16.F32.PACK_AB R53, R7, R3 ;  /* 0x000000030735723e */ /* 0x000fe200000000ff */
[----:B------:R-:W-:Y:S01]  /*7240*/  FFMA R6, R41, R45, R6 ;  /* 0x0000002d29067223 */ /* 0x000fe20000000006 */
[C---:B------:R-:W-:Y:S01]  /*7250*/  FMUL R11, R38.reuse, R11 ;  /* 0x0000000b260b7220 */ /* 0x040fe20000400000 */
[--C-:B------:R-:W-:Y:S01]  /*7260*/  HADD2.F32 R40, -RZ, R56.reuse.H0_H0 ;  /* 0x20000038ff287230 */ /* 0x100fe20000004100 */
[----:B------:R-:W-:Y:S01]  /*7270*/  F2FP.F16.F32.PACK_AB R54, R5, R4 ;  /* 0x000000040536723e */ /* 0x000fe200000000ff */
[C---:B------:R-:W-:Y:S01]  /*7280*/  FMUL R8, R38.reuse, R12 ;  /* 0x0000000c26087220 */ /* 0x040fe20000400000 */
[C---:B------:R-:W-:Y:S01]  /*7290*/  FFMA R11, R41.reuse, R42, R11 ;  /* 0x0000002a290b7223 */ /* 0x040fe2000000000b */
[----:B------:R-:W-:Y:S02]  /*72a0*/  HADD2.F32 R42, -RZ, R56.H1_H1 ;  /* 0x30000038ff2a7230 */ /* 0x000fe40000004100 */
[C---:B------:R-:W-:Y:S01]  /*72b0*/  FMUL R9, R38.reuse, R13 ;  /* 0x0000000d26097220 */ /* 0x040fe20000400000 */
[--C-:B------:R-:W-:Y:S02]  /*72c0*/  HADD2.F32 R43, -RZ, R57.reuse.H0_H0 ;  /* 0x20000039ff2b7230 */ /* 0x100fe40000004100 */
[----:B------:R-:W-:Y:S01]  /*72d0*/  FFMA R8, R41, R40, R8 ;  /* 0x0000002829087223 */ /* 0x000fe20000000008 */
[----:B------:R-:W-:Y:S01]  /*72e0*/  F2FP.F16.F32.PACK_AB R55, R11, R6 ;  /* 0x000000060b37723e */ /* 0x000fe200000000ff */
[----:B------:R-:W-:Y:S01]  /*72f0*/  FFMA R9, R41, R42, R9 ;  /* 0x0000002a29097223 */ /* 0x000fe20000000009 */
[C---:B------:R-:W-:Y:S01]  /*7300*/  FMUL R10, R38.reuse, R14 ;  /* 0x0000000e260a7220 */ /* 0x040fe20000400000 */
[----:B------:R-:W-:Y:S02]  /*7310*/  HADD2.F32 R40, -RZ, R57.H1_H1 ;  /* 0x30000039ff287230 */ /* 0x000fe40000004100 */
[C---:B------:R-:W-:Y:S01]  /*7320*/  FMUL R15, R38.reuse, R15 ;  /* 0x0000000f260f7220 */ /* 0x040fe20000400000 */
[----:B------:R1:W-:Y:S01]  /*7330*/  STS.128 [R93+0x2000], R52 ;  /* 0x002000345d007388 */ /* 0x0003e20000000c00 */
[----:B------:R-:W-:Y:S01]  /*7340*/  F2FP.F16.F32.PACK_AB R68, R9, R8 ;  /* 0x000000080944723e */ /* 0x000fe200000000ff */
[C---:B------:R-:W-:Y:S01]  /*7350*/  FFMA R10, R41.reuse, R43, R10 ;  /* 0x0000002b290a7223 */ /* 0x040fe2000000000a */
[--C-:B------:R-:W-:Y:S02]  /*7360*/  HADD2.F32 R43, -RZ, R58.reuse.H0_H0 ;  /* 0x2000003aff2b7230 */ /* 0x100fe40000004100 */
        /* <DEDUP_REMOVED lines=11> */
[--C-:B------:R-:W-:Y:S02]  /*7420*/  HADD2.F32 R43, -RZ, R64.reuse.H0_H0 ;  /* 0x20000040ff2b7230 */ /* 0x100fe40000004100 */
[C---:B------:R-:W-:Y:S01]  /*7430*/  FFMA R14, R41.reuse, R45, R14 ;  /* 0x0000002d290e7223 */ /* 0x040fe2000000000e */
[C---:B------:R-:W-:Y:S01]  /*7440*/  FMUL R16, R38.reuse, R20 ;  /* 0x0000001426107220 */ /* 0x040fe20000400000 */
        /* <DEDUP_REMOVED lines=17> */
[C---:B------:R-:W-:Y:S01]  /*7560*/  FFMA R20, R41.reuse, R40, R20 ;  /* 0x0000002829147223 */ /* 0x040fe20000000014 */
[C---:B------:R-:W-:Y:S01]  /*7570*/  FFMA R21, R41.reuse, R42, R21 ;  /* 0x0000002a29157223 */ /* 0x040fe20000000015 */
[----:B------:R-:W-:Y:S02]  /*7580*/  HADD2.F32 R40, -RZ, R67.H1_H1 ;  /* 0x30000043ff287230 */ /* 0x000fe40000004100 */
[----:B------:R-:W-:Y:S01]  /*7590*/  FFMA R22, R41, R43, R22 ;  /* 0x0000002b29167223 */ /* 0x000fe20000000016 */
[C---:B------:R-:W-:Y:S01]  /*75a0*/  FMUL R27, R38.reuse, R27 ;  /* 0x0000001b261b7220 */ /* 0x040fe20000400000 */
[--C-:B------:R-:W-:Y:S02]  /*75b0*/  HADD2.F32 R43, -RZ, R72.reuse.H0_H0 ;  /* 0x20000048ff2b7230 */ /* 0x100fe40000004100 */
[C---:B------:R-:W-:Y:S01]  /*75c0*/  FMUL R24, R38.reuse, R28 ;  /* 0x0000001c26187220 */ /* 0x040fe20000400000 */
[----:B------:R-:W-:Y:S02]  /*75d0*/  HADD2.F32 R42, -RZ, R72.H1_H1 ;  /* 0x30000048ff2a7230 */ /* 0x000fe40000004100 */
[C---:B------:R-:W-:Y:S01]  /*75e0*/  FMUL R25, R38.reuse, R29 ;  /* 0x0000001d26197220 */ /* 0x040fe20000400000 */
[--C-:B------:R-:W-:Y:S01]  /*75f0*/  HADD2.F32 R45, -RZ, R73.reuse.H0_H0 ;  /* 0x20000049ff2d7230 */ /* 0x100fe20000004100 */
[----:B------:R-:W-:Y:S01]  /*7600*/  F2FP.F16.F32.PACK_AB R70, R13, R12 ;  /* 0x0000000c0d46723e */ /* 0x000fe200000000ff */
[C---:B------:R-:W-:Y:S01]  /*7610*/  FMUL R26, R38.reuse, R30 ;  /* 0x0000001e261a7220 */ /* 0x040fe20000400000 */
[----:B------:R-:W-:Y:S01]  /*7620*/  F2FP.F16.F32.PACK_AB R71, R19, R14 ;  /* 0x0000000e1347723e */ /* 0x000fe200000000ff */
[C---:B------:R-:W-:Y:S01]  /*7630*/  FFMA R27, R41.reuse, R40, R27 ;  /* 0x00000028291b7223 */ /* 0x040fe2000000001b */
[C---:B------:R-:W-:Y:S01]  /*7640*/  FFMA R24, R41.reuse, R43, R24 ;  /* 0x0000002b29187223 */ /* 0x040fe20000000018 */
[----:B------:R-:W-:Y:S02]  /*7650*/  HADD2.F32 R40, -RZ, R73.H1_H1 ;  /* 0x30000049ff287230 */ /* 0x000fe40000004100 */
[C---:B------:R-:W-:Y:S01]  /*7660*/  FFMA R25, R41.reuse, R42, R25 ;  /* 0x0000002a29197223 */ /* 0x040fe20000000019 */
[----:B------:R1:W-:Y:S01]  /*7670*/  STS.128 [R92+0x2010], R68 ;  /* 0x002010445c007388 */ /* 0x0003e20000000c00 */
[C---:B------:R-:W-:Y:S01]  /*7680*/  FMUL R31, R38.reuse, R31 ;  /* 0x0000001f261f7220 */ /* 0x040fe20000400000 */
[--C-:B------:R-:W-:Y:S02]  /*7690*/  HADD2.F32 R43, -RZ, R74.reuse.H0_H0 ;  /* 0x2000004aff2b7230 */ /* 0x100fe40000004100 */
[C---:B------:R-:W-:Y:S01]  /*76a0*/  FFMA R26, R41.reuse, R45, R26 ;  /* 0x0000002d291a7223 */ /* 0x040fe2000000001a */
        /* <DEDUP_REMOVED lines=30> */
[----:B------:R-:W-:Y:S02]  /*7890*/  UIADD3 UR9, UPT, UPT, UR49, 0x20, URZ ;  /* 0x0000002031097890 */ /* 0x000fe4000fffe0ff */
[----:B------:R-:W-:Y:S01]  /*78a0*/  UIADD3 UR8, UPT, UPT, UR44, 0x2200, URZ ;  /* 0x000022002c087890 */ /* 0x000fe2000fffe0ff */
[----:B------:R-:W-:Y:S01]  /*78b0*/  UMOV UR10, UR50 ;  /* 0x00000032000a7c82 */ /* 0x000fe20008000000 */
[----:B------:R-:W-:Y:S01]  /*78c0*/  UMOV UR11, UR36 ;  /* 0x00000024000b7c82 */ /* 0x000fe20008000000 */
[----:B---3--:R-:W-:Y:S04]  /*78d0*/  UIADD3 UR4, UP0, UPT, UR6, 0x680, URZ ;  /* 0x0000068006047890 */ /* 0x008fe8000ff1e0ff */
[----:B------:R-:W-:Y:S09]  /*78e0*/  UIADD3.X UR5, UPT, UPT, URZ, UR7, URZ, UP0, !UPT ;  /* 0x00000007ff057290 */ /* 0x000ff200087fe4ff */
[----:B------:R3:W-:Y:S01]  /*78f0*/  UTMASTG.3D [UR8], [UR4] ;  /* 0x00000008040073b5 */ /* 0x0007e20008010000 */
[----:B------:R0:W-:Y:S01]  /*7900*/  UTMACMDFLUSH ;  /* 0x00000000000079b7 */ /* 0x0001e20000000000 */
[----:B---3--:R-:W-:Y:S04]  /*7910*/  DEPBAR.LE SB0, 0x1 ;  /* 0x000080400000791a */ /* 0x008fe80000000000 */
.L_x_117:
[----:B------:R-:W-:Y:S05]  /*7920*/  BSYNC.RECONVERGENT B0 ;  /* 0x0000000000007941 */ /* 0x000fea0003800200 */
.L_x_116:
[----:B------:R-:W-:Y:S01]  /*7930*/  BAR.SYNC.DEFER_BLOCKING 0x1, 0x80 ;  /* 0x0042000000007b1d */ /* 0x000fe20000010000 */
[----:B------:R-:W-:Y:S04]  /*7940*/  UIADD3 UR4, UPT, UPT, UR46, 0x1, URZ ;  /* 0x000000012e047890 */ /* 0x000fe8000fffe0ff */
[----:B------:R-:W-:Y:S04]  /*7950*/  UISETP.NE.AND UP0, UPT, UR4, 0x4, UPT ;  /* 0x000000040400788c */ /* 0x000fe8000bf05270 */
[----:B------:R-:W-:Y:S01]  /*7960*/  USEL UR45, UR4, URZ, UP0 ;  /* 0x000000ff042d7287 */ /* 0x000fe20008000000 */
[----:B------:R3:W-:Y:S01]  /*7970*/  @P6 SYNCS.ARRIVE.TRANS64.RED.A1T0 RZ, [R61+URZ], RZ ;  /* 0x000000ff3dff69a7 */ /* 0x0007e200081004ff */
[----:B------:R-:W-:Y:S01]  /*7980*/  BSSY B1, `(.L_x_118) ;  /* 0x0000017000017945 */ /* 0x000fe20003800000 */
[----:B------:R-:W4:Y:S02]  /*7990*/  @P6 SYNCS.PHASECHK.TRANS64.TRYWAIT P0, [R62+URZ+0x60], R63 ;  /* 0x0000603f3e0065a7 */ /* 0x000f2400080011ff */
[----:B----4-:R-:W-:Y:S01]  /*79a0*/  @P6 SEL R47, RZ, 0x1, !P0 ;  /* 0x00000001ff2f6807 */ /* 0x010fe20004000000 */
[----:B---3--:R-:W-:Y:S06]  /*79b0*/  @!P6 BRA `(.L_x_119) ;  /* 0x00000000004ce947 */ /* 0x008fec0003800000 */
        /* <DEDUP_REMOVED lines=9> */
[----:B------:R-:W-:Y:S04]  /*7a50*/  SHF.L.U32 R5, R90, 0x1f, RZ ;  /* 0x0000001f5a057819 */ /* 0x000fe800000006ff */
[----:B------:R-:W3:Y:S02]  /*7a60*/  SYNCS.PHASECHK.TRANS64.TRYWAIT P0, [R62+URZ+0x60], R5 ;  /* 0x000060053e0075a7 */ /* 0x000ee400080011ff */
[----:B---3--:R-:W-:Y:S05]  /*7a70*/  @!P0 BRA `(.L_x_122) ;  /* 0x0000002400a48947 */ /* 0x008fea0003800000 */
.L_x_121:
[----:B------:R-:W-:Y:S05]  /*7a80*/  BSYNC B0 ;  /* 0x0000000000007941 */ /* 0x000fea0003800000 */
.L_x_120:
[----:B------:R-:W-:Y:S02]  /*7a90*/  ISETP.NE.AND P0, PT, R60, RZ, PT ;  /* 0x000000ff3c00720c */ /* 0x000fe40003f05270 */
[----:B------:R-:W-:Y:S11]  /*7aa0*/  IADD3 R46, PT, PT, R46, 0x1, RZ ;  /* 0x000000012e2e7810 */ /* 0x000ff60007ffe0ff */
[----:B------:R4:W1:Y:S04]  /*7ab0*/  @P0 LDS.128 R48, [R4] ;  /* 0x0000000004300984 */ /* 0x0008680000000c00 */
[----:B------:R4:W1:Y:S04]  /*7ac0*/  @P0 LDS.128 R56, [R3+0x10] ;  /* 0x0000100003380984 */ /* 0x0008680000000c00 */
[----:B------:R4:W1:Y:S04]  /*7ad0*/  @P0 LDS.128 R64, [R2+0x20] ;  /* 0x0000200002400984 */ /* 0x0008680000000c00 */
[----:B------:R4:W1:Y:S02]  /*7ae0*/  @P0 LDS.128 R72, [R0+0x30] ;  /* 0x0000300000480984 */ /* 0x0008640000000c00 */
.L_x_119:
[----:B------:R-:W-:Y:S05]  /*7af0*/  BSYNC B1 ;  /* 0x0000000000017941 */ /* 0x000fea0003800000 */
.L_x_118:
[----:B----4-:R-:W-:Y:S05]  /*7b00*/  VIADD R0, R39, 0x40 ;  /* 0x0000004027007836 */ /* 0x010fea0000000000 */
        /* <DEDUP_REMOVED lines=9> */
[----:B------:R-:W4:Y:S01]  /*7ba0*/  LDCU.64 UR6, c[0x4][0x78] ;  /* 0x01000f00ff0677ac */ /* 0x000f220008000a00 */
[----:B------:R-:W1:Y:S01]  /*7bb0*/  LDC.64 R2, c[0x4][R3] ;  /* 0x0100000003027b82 */ /* 0x000e620000000a00 */
[----:B------:R-:W5:Y:S01]  /*7bc0*/  LDCU.64 UR4, c[0x4][0x10] ;  /* 0x01000200ff0477ac */ /* 0x000f620008000a00 */
[----:B---3--:R-:W-:Y:S01]  /*7bd0*/  MOV R5, UR9 ;  /* 0x0000000900057c02 */ /* 0x008fe20008000f00 */
[----:B------:R-:W-:Y:S01]  /*7be0*/  IMAD.U32 R4, RZ, RZ, UR8 ;  /* 0x00000008ff047e24 */ /* 0x000fe2000f8e00ff */
[----:B----4-:R-:W-:Y:S01]  /*7bf0*/  MOV R7, UR7 ;  /* 0x0000000700077c02 */ /* 0x010fe20008000f00 */
[----:B------:R-:W-:Y:S01]  /*7c00*/  IMAD.U32 R6, RZ, RZ, UR6 ;  /* 0x00000006ff067e24 */ /* 0x000fe2000f8e00ff */
[----:B-----5:R-:W-:Y:S01]  /*7c10*/  MOV R11, UR5 ;  /* 0x00000005000b7c02 */ /* 0x020fe20008000f00 */
[----:B------:R-:W-:Y:S02]  /*7c20*/  IMAD.U32 R10, RZ, RZ, UR4 ;  /* 0x00000004ff0a7e24 */ /* 0x000fe4000f8e00ff */
[----:B------:R-:W-:Y:S07]  /*7c30*/  LEPC R20, `(.L_x_123) ;  /* 0x000000001014794e */ /* 0x000fee0000000000 */
[----:B-12---:R-:W-:Y:S05]  /*7c40*/  CALL.ABS.NOINC R2 ;  /* 0x0000000002007343 */ /* 0x006fea0003c00000 */
.L_x_123:
        /* <DEDUP_REMOVED lines=12> */
[----:B---3--:R-:W-:Y:S02]  /*7d10*/  LEA R62, R46, UR44, 0x3 ;  /* 0x0000002c2e3e7c11 */ /* 0x008fe4000f8e18ff */
[----:B------:R-:W1:Y:S02]  /*7d20*/  LDTM.x32 R4, tmem[UR4+0x40] ;  /* 0x00004004000479ee */ /* 0x000e6400082c0000 */
        /* <DEDUP_REMOVED lines=133> */
.L_x_125:
[----:B------:R-:W-:Y:S05]  /*8580*/  BSYNC.RECONVERGENT B0 ;  /* 0x0000000000007941 */ /* 0x000fea0003800200 */
.L_x_124:
        /* <DEDUP_REMOVED lines=21> */
.L_x_129:
[----:B------:R-:W-:Y:S05]  /*86e0*/  BSYNC B0 ;  /* 0x0000000000007941 */ /* 0x000fea0003800000 */
.L_x_128:
[----:B------:R-:W-:Y:S11]  /*86f0*/  ISETP.NE.AND P0, PT, R60, RZ, PT ;  /* 0x000000ff3c00720c */ /* 0x000ff60003f05270 */
[----:B------:R-:W-:Y:S02]  /*8700*/  @!UPT UIADD3 URZ, UPT, UPT, URZ, URZ, URZ ;  /* 0x000000fffffff290 */ /* 0x000fe4000fffe0ff */
[----:B------:R4:W1:Y:S04]  /*8710*/  @P0 LDS.128 R48, [R3] ;  /* 0x0000000003300984 */ /* 0x0008680000000c00 */
[----:B------:R4:W1:Y:S04]  /*8720*/  @P0 LDS.128 R56, [R2+0x10] ;  /* 0x0000100002380984 */ /* 0x0008680000000c00 */
[----:B------:R4:W1:Y:S04]  /*8730*/  @P0 LDS.128 R64, [R0+0x20] ;  /* 0x0000200000400984 */ /* 0x0008680000000c00 */
[----:B------:R4:W1:Y:S02]  /*8740*/  @P0 LDS.128 R72, [R46+0x30] ;  /* 0x000030002e480984 */ /* 0x0008640000000c00 */
.L_x_127:
[----:B------:R-:W-:Y:S05]  /*8750*/  BSYNC B1 ;  /* 0x0000000000017941 */ /* 0x000fea0003800000 */
.L_x_126:
        /* <DEDUP_REMOVED lines=21> */
.L_x_131:
[----:B------:R-:W-:Y:S01]  /*88b0*/  ISETP.NE.AND P0, PT, R95, RZ, PT ;  /* 0x000000ff5f00720c */ /* 0x000fe20003f05270 */
[----:B------:R-:W-:Y:S05]  /*88c0*/  WARPSYNC.ALL ;  /* 0x0000000000007948 */ /* 0x000fea0003800000 */
[----:B------:R-:W-:Y:S01]  /*88d0*/  R2UR UR4, R39 ;  /* 0x00000000270472ca */ /* 0x000fe200000e0000 */
[--C-:B-1----:R-:W-:Y:S01]  /*88e0*/  HADD2.F32 R40, -RZ, R48.reuse.H0_H0 ;  /* 0x20000030ff287230 */ /* 0x102fe20000004100 */
[----:B------:R-:W-:Y:S01]  /*88f0*/  R2UR UR5, R99 ;  /* 0x00000000630572ca */ /* 0x000fe200000e0000 */
[----:B------:R-:W-:Y:S01]  /*8900*/  HADD2.F32 R42, -RZ, R48.H1_H1 ;  /* 0x30000030ff2a7230 */ /* 0x000fe20000004100 */
[----:B------:R-:W-:Y:S01]  /*8910*/  BSSY.RECONVERGENT B0, `(.L_x_132) ;  /* 0x000008a000007945 */ /* 0x000fe20003800200 */
[--C-:B------:R-:W-:Y:S02]  /*8920*/  HADD2.F32 R43, -RZ, R49.reuse.H0_H0 ;  /* 0x20000031ff2b7230 */ /* 0x100fe40000004100 */
[----:B------:R-:W-:Y:S02]  /*8930*/  HADD2.F32 R44, -RZ, R49.H1_H1 ;  /* 0x30000031ff2c7230 */ /* 0x000fe40000004100 */
[--C-:B------:R-:W-:Y:S02]  /*8940*/  HADD2.F32 R45, -RZ, R50.reuse.H0_H0 ;  /* 0x20000032ff2d7230 */ /* 0x100fe40000004100 */
[----:B------:R-:W-:Y:S02]  /*8950*/  HADD2.F32 R46, -RZ, R50.H1_H1 ;  /* 0x30000032ff2e7230 */ /* 0x000fe40000004100 */
[----:B---3--:R-:W1:Y:S01]  /*8960*/  LDTM.x32 R4, tmem[UR4+0x60] ;  /* 0x00006004000479ee */ /* 0x008e6200082c0000 */
[----:B------:R-:W-:Y:S01]  /*8970*/  NOP ;  /* 0x0000000000007918 */ /* 0x000fe20000000000 */
[----:B------:R-:W-:Y:S01]  /*8980*/  UIADD3 UR4, UPT, UPT, UR5, 0xf0, URZ ;  /* 0x000000f005047890 */ /* 0x000fe2000fffe0ff */
[--C-:B------:R-:W-:Y:S02]  /*8990*/  HADD2.F32 R47, -RZ, R51.reuse.H0_H0 ;  /* 0x20000033ff2f7230 */ /* 0x100fe40000004100 */
[----:B------:R-:W-:Y:S01]  /*89a0*/  HADD2.F32 R49, -RZ, R51.H1_H1 ;  /* 0x30000033ff317230 */ /* 0x000fe20000004100 */
[----:B------:R-:W-:Y:S01]  /*89b0*/  UPRMT UR4, UR47, 0x654, UR4 ;  /* 0x000006542f047896 */ /* 0x000fe20008000004 */
[--C-:B------:R-:W-:Y:S02]  /*89c0*/  HADD2.F32 R48, -RZ, R56.reuse.H0_H0 ;  /* 0x20000038ff307230 */ /* 0x100fe40000004100 */
[----:B------:R-:W-:Y:S02]  /*89d0*/  HADD2.F32 R51, -RZ, R56.H1_H1 ;  /* 0x30000038ff337230 */ /* 0x000fe40000004100 */
[--C-:B------:R-:W-:Y:S02]  /*89e0*/  HADD2.F32 R50, -RZ, R57.reuse.H0_H0 ;  /* 0x20000039ff327230 */ /* 0x100fe40000004100 */
[----:B------:R-:W-:Y:S02]  /*89f0*/  HADD2.F32 R52, -RZ, R57.H1_H1 ;  /* 0x30000039ff347230 */ /* 0x000fe40000004100 */
[----:B-1----:R-:W-:Y:S01]  /*8a00*/  SYNCS.ARRIVE.TRANS64.RED.A1T0 RZ, [UR4], RZ ;  /* 0x000000ffffff79a7 */ /* 0x002fe20008100404 */
[--C-:B------:R-:W-:Y:S02]  /*8a10*/  HADD2.F32 R53, -RZ, R58.reuse.H0_H0 ;  /* 0x2000003aff357230 */ /* 0x100fe40000004100 */
[----:B------:R-:W-:Y:S02]  /*8a20*/  HADD2.F32 R54, -RZ, R58.H1_H1 ;  /* 0x3000003aff367230 */ /* 0x000fe40000004100 */
[--C-:B------:R-:W-:Y:S02]  /*8a30*/  HADD2.F32 R55, -RZ, R59.reuse.H0_H0 ;  /* 0x2000003bff377230 */ /* 0x100fe40000004100 */
[----:B------:R-:W-:Y:S02]  /*8a40*/  HADD2.F32 R56, -RZ, R59.H1_H1 ;  /* 0x3000003bff387230 */ /* 0x000fe40000004100 */
[C---:B------:R-:W-:Y:S01]  /*8a50*/  FMUL R4, R38.reuse, R4 ;  /* 0x0000000426047220 */ /* 0x040fe20000400000 */
[C---:B------:R-:W-:Y:S01]  /*8a60*/  FMUL R5, R38.reuse, R5 ;  /* 0x0000000526057220 */ /* 0x040fe20000400000 */
[C---:B------:R-:W-:Y:S01]  /*8a70*/  FMUL R6, R38.reuse, R6 ;  /* 0x0000000626067220 */ /* 0x040fe20000400000 */
[C---:B------:R-:W-:Y:S01]  /*8a80*/  FMUL R7, R38.reuse, R7 ;  /* 0x0000000726077220 */ /* 0x040fe20000400000 */
[C---:B------:R-:W-:Y:S01]  /*8a90*/  FFMA R4, R41.reuse, R40, R4 ;  /* 0x0000002829047223 */ /* 0x040fe20000000004 */
[C---:B------:R-:W-:Y:S01]  /*8aa0*/  FFMA R5, R41.reuse, R42, R5 ;  /* 0x0000002a29057223 */ /* 0x040fe20000000005 */
[C---:B------:R-:W-:Y:S01]  /*8ab0*/  FFMA R6, R41.reuse, R43, R6 ;  /* 0x0000002b29067223 */ /* 0x040fe20000000006 */
[----:B------:R-:W-:Y:S01]  /*8ac0*/  FFMA R7, R41, R44, R7 ;  /* 0x0000002c29077223 */ /* 0x000fe20000000007 */
[C---:B------:R-:W-:Y:S01]  /*8ad0*/  FMUL R8, R38.reuse, R8 ;  /* 0x0000000826087220 */ /* 0x040fe20000400000 */
[C---:B------:R-:W-:Y:S01]  /*8ae0*/  FMUL R9, R38.reuse, R9 ;  /* 0x0000000926097220 */ /* 0x040fe20000400000 */
[----:B------:R-:W-:Y:S01]  /*8af0*/  F2FP.F16.F32.PACK_AB R100, R5, R4 ;  /* 0x000000040564723e */ /* 0x000fe200000000ff */
[C---:B------:R-:W-:Y:S01]  /*8b00*/  FMUL R0, R38.reuse, R10 ;  /* 0x0000000a26007220 */ /* 0x040fe20000400000 */
[----:B------:R-:W-:Y:S01]  /*8b10*/  F2FP.F16.F32.PACK_AB R101, R7, R6 ;  /* 0x000000060765723e */ /* 0x000fe200000000ff */
[C---:B------:R-:W-:Y:S01]  /*8b20*/  FFMA R8, R41.reuse, R45, R8 ;  /* 0x0000002d29087223 */ /* 0x040fe20000000008 */
[C---:B------:R-:W-:Y:S01]  /*8b30*/  FFMA R9, R41.reuse, R46, R9 ;  /* 0x0000002e29097223 */ /* 0x040fe20000000009 */
[----:B------:R-:W-:Y:S01]  /*8b40*/  FFMA R0, R41, R47, R0 ;  /* 0x0000002f29007223 */ /* 0x000fe20000000000 */
[C---:B------:R-:W-:Y:S01]  /*8b50*/  FMUL R2, R38.reuse, R11 ;  /* 0x0000000b26027220 */ /* 0x040fe20000400000 */
[C---:B------:R-:W-:Y:S01]  /*8b60*/  FMUL R3, R38.reuse, R12 ;  /* 0x0000000c26037220 */ /* 0x040fe20000400000 */
[C---:B------:R-:W-:Y:S01]  /*8b70*/  FMUL R10, R38.reuse, R13 ;  /* 0x0000000d260a7220 */ /* 0x040fe20000400000 */
[----:B------:R-:W-:Y:S01]  /*8b80*/  F2FP.F16.F32.PACK_AB R102, R9, R8 ;  /* 0x000000080966723e */ /* 0x000fe200000000ff */
[C---:B------:R-:W-:Y:S01]  /*8b90*/  FFMA R2, R41.reuse, R49, R2 ;  /* 0x0000003129027223 */ /* 0x040fe20000000002 */
[C---:B------:R-:W-:Y:S01]  /*8ba0*/  FFMA R3, R41.reuse, R48, R3 ;  /* 0x0000003029037223 */ /* 0x040fe20000000003 */
[C---:B------:R-:W-:Y:S01]  /*8bb0*/  FFMA R10, R41.reuse, R51, R10 ;  /* 0x00000033290a7223 */ /* 0x040fe2000000000a */
[C---:B------:R-:W-:Y:S01]  /*8bc0*/  FMUL R11, R38.reuse, R14 ;  /* 0x0000000e260b7220 */ /* 0x040fe20000400000 */
[C---:B------:R-:W-:Y:S01]  /*8bd0*/  FMUL R15, R38.reuse, R15 ;  /* 0x0000000f260f7220 */ /* 0x040fe20000400000 */
[C---:B------:R-:W-:Y:S01]  /*8be0*/  FMUL R12, R38.reuse, R16 ;  /* 0x00000010260c7220 */ /* 0x040fe20000400000 */
[C---:B------:R-:W-:Y:S01]  /*8bf0*/  FMUL R13, R38.reuse, R17 ;  /* 0x00000011260d7220 */ /* 0x040fe20000400000 */
[C---:B------:R-:W-:Y:S01]  /*8c00*/  FFMA R11, R41.reuse, R50, R11 ;  /* 0x00000032290b7223 */ /* 0x040fe2000000000b */
[C---:B------:R-:W-:Y:S01]  /*8c10*/  FMUL R14, R38.reuse, R18 ;  /* 0x00000012260e7220 */ /* 0x040fe20000400000 */
[C---:B------:R-:W-:Y:S01]  /*8c20*/  FFMA R15, R41.reuse, R52, R15 ;  /* 0x00000034290f7223 */ /* 0x040fe2000000000f */
[--C-:B------:R-:W-:Y:S02]  /*8c30*/  HADD2.F32 R57, -RZ, R64.reuse.H0_H0 ;  /* 0x20000040ff397230 */ /* 0x100fe40000004100 */
[----:B------:R-:W-:Y:S01]  /*8c40*/  FMUL R19, R38, R19 ;  /* 0x0000001326137220 */ /* 0x000fe20000400000 */
[----:B------:R-:W-:Y:S01]  /*8c50*/  F2FP.F16.F32.PACK_AB R103, R2, R0 ;  /* 0x000000000267723e */ /* 0x000fe200000000ff */
[C---:B------:R-:W-:Y:S01]  /*8c60*/  FFMA R12, R41.reuse, R53, R12 ;  /* 0x00000035290c7223 */ /* 0x040fe2000000000c */
[----:B------:R-:W-:Y:S02]  /*8c70*/  HADD2.F32 R58, -RZ, R64.H1_H1 ;  /* 0x30000040ff3a7230 */ /* 0x000fe40000004100 */
[C---:B------:R-:W-:Y:S01]  /*8c80*/  FMUL R16, R38.reuse, R20 ;  /* 0x0000001426107220 */ /* 0x040fe20000400000 */
[C---:B------:R-:W-:Y:S01]  /*8c90*/  FFMA R13, R41.reuse, R54, R13 ;  /* 0x00000036290d7223 */ /* 0x040fe2000000000d */
[----:B------:R1:W-:Y:S01]  /*8ca0*/  STS.128 [R93+0x6000], R100 ;  /* 0x006000645d007388 */ /* 0x0003e20000000c00 */
[--C-:B------:R-:W-:Y:S02]  /*8cb0*/  HADD2.F32 R59, -RZ, R65.reuse.H0_H0 ;  /* 0x20000041ff3b7230 */ /* 0x100fe40000004100 */
[C---:B------:R-:W-:Y:S01]  /*8cc0*/  FMUL R17, R38.reuse, R21 ;  /* 0x0000001526117220 */ /* 0x040fe20000400000 */
[C---:B------:R-:W-:Y:S01]  /*8cd0*/  FFMA R14, R41.reuse, R55, R14 ;  /* 0x00000037290e7223 */ /* 0x040fe2000000000e */
[----:B------:R-:W-:Y:S02]  /*8ce0*/  HADD2.F32 R60, -RZ, R65.H1_H1 ;  /* 0x30000041ff3c7230 */ /* 0x000fe40000004100 */
[C---:B------:R-:W-:Y:S01]  /*8cf0*/  FMUL R18, R38.reuse, R22 ;  /* 0x0000001626127220 */ /* 0x040fe20000400000 */
[C---:B------:R-:W-:Y:S01]  /*8d00*/  FFMA R19, R41.reuse, R56, R19 ;  /* 0x0000003829137223 */ /* 0x040fe20000000013 */
        /* <DEDUP_REMOVED lines=13> */
[----:B------:R-:W-:Y:S01]  /*8de0*/  FMUL R27, R38, R27 ;  /* 0x0000001b261b7220 */ /* 0x000fe20000400000 */
[----:B------:R-:W-:Y:S01]  /*8df0*/  F2FP.F16.F32.PACK_AB R104, R10, R3 ;  /* 0x000000030a68723e */ /* 0x000fe200000000ff */
[----:B------:R-:W-:Y:S01]  /*8e00*/  FFMA R20, R41, R61, R20 ;  /* 0x0000003d29147223 */ /* 0x000fe20000000014 */
[----:B------:R-:W-:Y:S01]  /*8e10*/  F2FP.F16.F32.PACK_AB R105, R15, R11 ;  /* 0x0000000b0f69723e */ /* 0x000fe200000000ff */
[----:B------:R-:W-:Y:S01]  /*8e20*/  HADD2.F32 R66, -RZ, R72.H1_H1 ;  /* 0x30000048ff427230 */ /* 0x000fe20000004100 */
[----:B------:R-:W-:Y:S01]  /*8e30*/  F2FP.F16.F32.PACK_AB R106, R13, R12 ;  /* 0x0000000c0d6a723e */ /* 0x000fe200000000ff */
[C---:B------:R-:W-:Y:S01]  /*8e40*/  FMUL R24, R38.reuse, R28 ;  /* 0x0000001c26187220 */ /* 0x040fe20000400000 */
[----:B------:R-:W-:Y:S01]  /*8e50*/  F2FP.F16.F32.PACK_AB R107, R19, R14 ;  /* 0x0000000e136b723e */ /* 0x000fe200000000ff */
[C---:B------:R-:W-:Y:S01]  /*8e60*/  FFMA R21, R41.reuse, R62, R21 ;  /* 0x0000003e29157223 */ /* 0x040fe20000000015 */
[--C-:B------:R-:W-:Y:S02]  /*8e70*/  HADD2.F32 R67, -RZ, R73.reuse.H0_H0 ;  /* 0x20000049ff437230 */ /* 0x100fe40000004100 */
[C---:B------:R-:W-:Y:S01]  /*8e80*/  FMUL R25, R38.reuse, R29 ;  /* 0x0000001d26197220 */ /* 0x040fe20000400000 */
[C---:B------:R-:W-:Y:S01]  /*8e90*/  FFMA R22, R41.reuse, R63, R22 ;  /* 0x0000003f29167223 */ /* 0x040fe20000000016 */
[----:B------:R1:W-:Y:S01]  /*8ea0*/  STS.128 [R92+0x6010], R104 ;  /* 0x006010685c007388 */ /* 0x0003e20000000c00 */
        /* <DEDUP_REMOVED lines=48> */
.L_x_133:
[----:B------:R-:W-:Y:S05]  /*91b0*/  BSYNC.RECONVERGENT B0 ;  /* 0x0000000000007941 */ /* 0x000fea0003800200 */
.L_x_132:
[----:B------:R-:W-:Y:S01]  /*91c0*/  BAR.SYNC.DEFER_BLOCKING 0x1, 0x80 ;  /* 0x0042000000007b1d */ /* 0x000fe20000010000 */
[----:B------:R-:W-:Y:S01]  /*91d0*/  UISETP.NE.AND UP0, UPT, UR52, -0x4, UPT ;  /* 0xfffffffc3400788c */ /* 0x000fe2000bf05270 */
[----:B------:R-:W-:Y:S08]  /*91e0*/  IADD3 R0, PT, PT, R36, 0x1, RZ ;  /* 0x0000000124007810 */ /* 0x000ff00007ffe0ff */
[----:B------:R-:W-:Y:S05]  /*91f0*/  BRA.U !UP0, `(.L_x_134) ;  /* 0x0000000108287547 */ /* 0x000fea000b800000 */
[----:B------:R-:W-:Y:S01]  /*9200*/  ISETP.NE.AND P0, PT, R98, RZ, PT ;  /* 0x000000ff6200720c */ /* 0x000fe20003f05270 */
[----:B------:R-:W-:Y:S01]  /*9210*/  IMAD.U32 R3, RZ, RZ, UR46 ;  /* 0x0000002eff037e24 */ /* 0x000fe2000f8e00ff */
[----:B------:R-:W-:Y:S01]  /*9220*/  UIADD3 UR4, UPT, UPT, UR46, 0x1, URZ ;  /* 0x000000012e047890 */ /* 0x000fe2000fffe0ff */
[----:B------:R-:W-:Y:S03]  /*9230*/  IMAD.U32 R2, RZ, RZ, UR47 ;  /* 0x0000002fff027e24 */ /* 0x000fe6000f8e00ff */
[----:B------:R-:W-:Y:S04]  /*9240*/  UISETP.NE.AND UP0, UPT, UR4, 0x4, UPT ;  /* 0x000000040400788c */ /* 0x000fe8000bf05270 */
[----:B------:R-:W-:Y:S03]  /*9250*/  USEL UR46, UR4, URZ, UP0 ;  /* 0x000000ff042e7287 */ /* 0x000fe60008000000 */
[----:B------:R-:W-:Y:S05]  /*9260*/  @P0 LEA R3, R3, UR44, 0x3 ;  /* 0x0000002c03030c11 */ /* 0x000fea000f8e18ff */
[----:B------:R-:W-:Y:S05]  /*9270*/  @P0 VIADD R3, R3, 0x80 ;  /* 0x0000008003030836 */ /* 0x000fea0000000000 */
[----:B------:R-:W-:Y:S04]  /*9280*/  @P0 PRMT R2, R2, 0x654, R3 ;  /* 0x0000065402020816 */ /* 0x000fe80000000003 */
[----:B------:R3:W-:Y:S03]  /*9290*/  @P0 SYNCS.ARRIVE.TRANS64.RED.A1T0 RZ, [R2+URZ], RZ ;  /* 0x000000ff02ff09a7 */ /* 0x0007e600081004ff */
.L_x_134:
[----:B------:R-:W-:Y:S01]  /*92a0*/  R2UR UR4, R82 ;  /* 0x00000000520472ca */ /* 0x000fe200000e0000 */
[----:B------:R-:W-:Y:S01]  /*92b0*/  UISETP.NE.AND UP0, UPT, UR62, URZ, UPT ;  /* 0x000000ff3e00728c */ /* 0x000fe2000bf05270 */
[----:B------:R-:W-:Y:S01]  /*92c0*/  ISETP.NE.AND P0, PT, R86, 0x2, PT ;  /* 0x000000025600780c */ /* 0x000fe20003f05270 */
[----:B------:R-:W-:Y:S01]  /*92d0*/  UIADD3 UR20, UPT, UPT, UR37, UR63, URZ ;  /* 0x0000003f25147290 */ /* 0x000fe2000fffe0ff */
[----:B------:R-:W-:Y:S01]  /*92e0*/  ISETP.NE.AND P1, PT, R0, 0x4, PT ;  /* 0x000000040000780c */ /* 0x000fe20003f25270 */
[----:B------:R-:W-:Y:S01]  /*92f0*/  UIADD3 UR52, UPT, UPT, UR52, 0x4, URZ ;  /* 0x0000000434347890 */ /* 0x000fe2000fffe0ff */
[----:B------:R-:W-:Y:S01]  /*9300*/  SEL R3, RZ, 0x1, P0 ;  /* 0x00000001ff037807 */ /* 0x000fe20000000000 */
[----:B------:R-:W-:Y:S01]  /*9310*/  UMOV UR36, UR61 ;  /* 0x0000003d00247c82 */ /* 0x000fe20008000000 */
[----:B---3--:R-:W-:Y:S02]  /*9320*/  SEL R2, RZ, 0x1, P1 ;  /* 0x00000001ff027807 */ /* 0x008fe40000800000 */
[----:B------:R-:W-:Y:S02]  /*9330*/  LOP3.LUT R88, R88, R3, RZ, 0x3c, !PT ;  /* 0x0000000358587212 */ /* 0x000fe400078e3cff */
[----:B------:R-:W-:Y:S01]  /*9340*/  LOP3.LUT R89, R89, R2, RZ, 0x3c, !PT ;  /* 0x0000000259597212 */ /* 0x000fe200078e3cff */
[----:B------:R-:W-:Y:S01]  /*9350*/  UIADD3 UR16, UPT, UPT, UR38, UR4, URZ ;  /* 0x0000000426107290 */ /* 0x000fe2000fffe0ff */
[----:B------:R-:W-:Y:S02]  /*9360*/  SEL R86, R86, RZ, P0 ;  /* 0x000000ff56567207 */ /* 0x000fe40000000000 */
[----:B------:R-:W-:Y:S01]  /*9370*/  SEL R36, R0, RZ, P1 ;  /* 0x000000ff00247207 */ /* 0x000fe20000800000 */
[----:B------:R-:W-:Y:S08]  /*9380*/  BRA.U UP0, `(.L_x_135) ;  /* 0xffffffbd00dc7547 */ /* 0x000ff0000b83ffff */
[----:B------:R-:W-:-:S13]  /*9390*/  R2UR UR4, R83 ;  /* 0x00000000530472ca */ /* 0x000fda00000e0000 */
[----:B------:R-:W-:-:S09]  /*93a0*/  UISETP.NE.AND UP0, UPT, UR4, URZ, UPT ;  /* 0x000000ff0400728c */ /* 0x000fd2000bf05270 */
[----:B------:R-:W-:Y:S05]  /*93b0*/  BRA.U !UP0, `(.L_x_136) ;  /* 0x0000000108487547 */ /* 0x000fea000b800000 */
[----:B------:R-:W3:Y:S02]  /*93c0*/  LDCU.64 UR4, c[0x0][0x890] ;  /* 0x00011200ff0477ac */ /* 0x000ee40008000a00 */
[----:B---3--:R-:W-:-:S04]  /*93d0*/  UISETP.NE.U32.AND UP0, UPT, UR4, URZ, UPT ;  /* 0x000000ff0400728c */ /* 0x008fc8000bf05070 */
[----:B------:R-:W-:-:S09]  /*93e0*/  UISETP.NE.AND.EX UP0, UPT, UR5, URZ, UPT, UP0 ;  /* 0x000000ff0500728c */ /* 0x000fd2000bf05300 */
[----:B------:R-:W-:Y:S05]  /*93f0*/  BRA.U UP0, `(.L_x_137) ;  /* 0x00000001000c7547 */ /* 0x000fea000b800000 */
[----:B------:R-:W-:-:S13]  /*9400*/  FSETP.NEU.AND P0, PT, R41, RZ, PT ;  /* 0x000000ff2900720b */ /* 0x000fda0003f0d000 */
[----:B------:R-:W-:Y:S05]  /*9410*/  @!P0 EXIT ;  /* 0x000000000000894d */ /* 0x000fea0003800000 */
[----:B------:R-:W-:Y:S05]  /*9420*/  BRA `(.L_x_136) ;  /* 0x00000000002c7947 */ /* 0x000fea0003800000 */
.L_x_137:
[----:B------:R-:W-:Y:S01]  /*9430*/  ISETP.NE.AND P0, PT, R85, RZ, PT ;  /* 0x000000ff5500720c */ /* 0x000fe20003f05270 */
[----:B------:R-:W-:-:S12]  /*9440*/  BSSY.RECONVERGENT B0, `(.L_x_136) ;  /* 0x0000009000007945 */ /* 0x000fd80003800200 */
[----:B------:R-:W-:Y:S05]  /*9450*/  @P0 BRA `(.L_x_138) ;  /* 0x0000000000140947 */ /* 0x000fea0003800000 */
[----:B------:R-:W3:Y:S02]  /*9460*/  LDCU.64 UR4, c[0x0][0x888] ;  /* 0x00011100ff0477ac */ /* 0x000ee40008000a00 */
[----:B---3--:R-:W-:-:S04]  /*9470*/  ISETP.NE.U32.AND P0, PT, RZ, UR4, PT ;  /* 0x00000004ff007c0c */ /* 0x008fc8000bf05070 */
[----:B------:R-:W-:-:S13]  /*9480*/  ISETP.NE.AND.EX P0, PT, RZ, UR5, PT, P0 ;  /* 0x00000005ff007c0c */ /* 0x000fda000bf05300 */
[----:B------:R-:W-:Y:S05]  /*9490*/  @!P0 EXIT ;  /* 0x000000000000894d */ /* 0x000fea0003800000 */
[----:B------:R-:W-:Y:S05]  /*94a0*/  BRA `(.L_x_139) ;  /* 0x0000000000087947 */ /* 0x000fea0003800000 */
.L_x_138:
[----:B------:R-:W-:-:S13]  /*94b0*/  FSETP.NEU.AND P0, PT, R41, RZ, PT ;  /* 0x000000ff2900720b */ /* 0x000fda0003f0d000 */
[----:B------:R-:W-:Y:S05]  /*94c0*/  @!P0 EXIT ;  /* 0x000000000000894d */ /* 0x000fea0003800000 */
.L_x_139:
[----:B------:R-:W-:Y:S05]  /*94d0*/  BSYNC.RECONVERGENT B0 ;  /* 0x0000000000007941 */ /* 0x000fea0003800200 */
.L_x_136:
[----:B------:R-:W-:Y:S01]  /*94e0*/  ULEA UR4, UR46, UR44, 0x3 ;  /* 0x0000002c2e047291 */ /* 0x000fe2000f8e18ff */
[----:B------:R-:W-:-:S04]  /*94f0*/  DEPBAR.LE SB0, 0x0 ;  /* 0x000080000000791a */ /* 0x000fc80000000000 */
[----:B------:R-:W-:-:S04]  /*9500*/  UIADD3 UR4, UPT, UPT, UR4, 0x80, URZ ;  /* 0x0000008004047890 */ /* 0x000fc8000fffe0ff */
[----:B------:R-:W-:-:S09]  /*9510*/  UPRMT UR4, UR47, 0x654, UR4 ;  /* 0x000006542f047896 */ /* 0x000fd20008000004 */
[----:B------:R-:W-:Y:S01]  /*9520*/  SYNCS.ARRIVE.TRANS64.RED.A1T0 RZ, [UR4], RZ ;  /* 0x000000ffffff79a7 */ /* 0x000fe20008100404 */
[----:B------:R-:W-:Y:S05]  /*9530*/  EXIT ;  /* 0x000000000000794d */ /* 0x000fea0003800000 */
.L_x_24:
[----:B--2---:R2:W3:Y:S02]  /*9540*/  SYNCS.PHASECHK.TRANS64.TRYWAIT P0, [R3+URZ+0x120], R2 ;  /* 0x00012002030075a7 */ /* 0x0044e400080011ff */
[----:B---3--:R-:W-:Y:S05]  /*9550*/  @!P0 NANOSLEEP.SYNCS 0x989680 ;  /* 0x009896800000895d */ /* 0x008fea0003900000 */
[----:B------:R-:W3:Y:S02]  /*9560*/  @!P0 SYNCS.PHASECHK.TRANS64 P0, [R3+URZ+0x120], R2 ;  /* 0x00012002030085a7 */ /* 0x000ee400080010ff */
[----:B---3--:R-:W-:Y:S05]  /*9570*/  @!P0 BRA `(.L_x_24) ;  /* 0xfffffffc00f08947 */ /* 0x008fea000383ffff */
[----:B------:R-:W-:Y:S05]  /*9580*/  BRA `(.L_x_140) ;  /* 0xffffff8000d87947 */ /* 0x000fea000383ffff */
.L_x_27:
[----:B-1----:R-:W-:-:S07]  /*9590*/  MOV R0, UR33 ;  /* 0x0000002100007c02 */ /* 0x002fce0008000f00 */
.L_x_141:
[----:B-1----:R1:W2:Y:S02]  /*95a0*/  SYNCS.PHASECHK.TRANS64.TRYWAIT P0, [R0+URZ+0x30], R3 ;  /* 0x00003003000075a7 */ /* 0x0022a400080011ff */
[----:B--2---:R-:W-:Y:S05]  /*95b0*/  @!P0 NANOSLEEP.SYNCS 0x989680 ;  /* 0x009896800000895d */ /* 0x004fea0003900000 */
[----:B------:R-:W2:Y:S02]  /*95c0*/  @!P0 SYNCS.PHASECHK.TRANS64 P0, [R0+URZ+0x30], R3 ;  /* 0x00003003000085a7 */ /* 0x000ea400080010ff */
[----:B--2---:R-:W-:Y:S05]  /*95d0*/  @!P0 BRA `(.L_x_141) ;  /* 0xfffffffc00f08947 */ /* 0x004fea000383ffff */
[----:B------:R-:W-:Y:S05]  /*95e0*/  BRA `(.L_x_26) ;  /* 0xffffff8400207947 */ /* 0x000fea000383ffff */
.L_x_34:
[----:B-1----:R-:W-:-:S07]  /*95f0*/  MOV R0, UR17 ;  /* 0x0000001100007c02 */ /* 0x002fce0008000f00 */
.L_x_142:
[----:B-1----:R1:W2:Y:S02]  /*9600*/  SYNCS.PHASECHK.TRANS64.TRYWAIT P0, [R0+URZ+0x30], R3 ;  /* 0x00003003000075a7 */ /* 0x0022a400080011ff */
[----:B--2---:R-:W-:Y:S05]  /*9610*/  @!P0 NANOSLEEP.SYNCS 0x989680 ;  /* 0x009896800000895d */ /* 0x004fea0003900000 */
[----:B------:R-:W2:Y:S02]  /*9620*/  @!P0 SYNCS.PHASECHK.TRANS64 P0, [R0+URZ+0x30], R3 ;  /* 0x00003003000085a7 */ /* 0x000ea400080010ff */
[----:B--2---:R-:W-:Y:S05]  /*9630*/  @!P0 BRA `(.L_x_142) ;  /* 0xfffffffc00f08947 */ /* 0x004fea000383ffff */
[----:B------:R-:W-:Y:S05]  /*9640*/  BRA `(.L_x_33) ;  /* 0xffffff8400dc7947 */ /* 0x000fea000383ffff */
.L_x_39:
[----:B-1----:R1:W2:Y:S02]  /*9650*/  SYNCS.PHASECHK.TRANS64.TRYWAIT P0, [R3+URZ+0xb0], R0 ;  /* 0x0000b000030075a7 */ /* 0x0022a400080011ff */
[----:B--2---:R-:W-:Y:S05]  /*9660*/  @!P0 NANOSLEEP.SYNCS 0x989680 ;  /* 0x009896800000895d */ /* 0x004fea0003900000 */
[----:B------:R-:W2:Y:S02]  /*9670*/  @!P0 SYNCS.PHASECHK.TRANS64 P0, [R3+URZ+0xb0], R0 ;  /* 0x0000b000030085a7 */ /* 0x000ea400080010ff */
[----:B--2---:R-:W-:Y:S05]  /*9680*/  @!P0 BRA `(.L_x_39) ;  /* 0xfffffffc00f08947 */ /* 0x004fea000383ffff */
[----:B------:R-:W-:Y:S05]  /*9690*/  BRA `(.L_x_143) ;  /* 0xffffff8800807947 */ /* 0x000fea000383ffff */
.L_x_43:
[----:B-1----:R-:W-:-:S07]  /*96a0*/  MOV R0, UR4 ;  /* 0x0000000400007c02 */ /* 0x002fce0008000f00 */
.L_x_144:
[----:B-1----:R1:W2:Y:S02]  /*96b0*/  SYNCS.PHASECHK.TRANS64.TRYWAIT P0, [R0+URZ], R3 ;  /* 0x00000003000075a7 */ /* 0x0022a400080011ff */
[----:B--2---:R-:W-:Y:S05]  /*96c0*/  @!P0 NANOSLEEP.SYNCS 0x989680 ;  /* 0x009896800000895d */ /* 0x004fea0003900000 */
[----:B------:R-:W2:Y:S02]  /*96d0*/  @!P0 SYNCS.PHASECHK.TRANS64 P0, [R0+URZ], R3 ;  /* 0x00000003000085a7 */ /* 0x000ea400080010ff */
[----:B--2---:R-:W-:Y:S05]  /*96e0*/  @!P0 BRA `(.L_x_144) ;  /* 0xfffffffc00f08947 */ /* 0x004fea000383ffff */
[----:B------:R-:W-:Y:S05]  /*96f0*/  BRA `(.L_x_145) ;  /* 0xffffff9000287947 */ /* 0x000fea000383ffff */
.L_x_44:
[----:B------:R-:W-:-:S07]  /*9700*/  MOV R0, UR5 ;  /* 0x0000000500007c02 */ /* 0x000fce0008000f00 */
.L_x_146:
[----:B-1----:R1:W2:Y:S02]  /*9710*/  SYNCS.PHASECHK.TRANS64.TRYWAIT P0, [R0+URZ], R3 ;  /* 0x00000003000075a7 */ /* 0x0022a400080011ff */
[----:B--2---:R-:W-:Y:S05]  /*9720*/  @!P0 NANOSLEEP.SYNCS 0x989680 ;  /* 0x009896800000895d */ /* 0x004fea0003900000 */
[----:B------:R-:W2:Y:S02]  /*9730*/  @!P0 SYNCS.PHASECHK.TRANS64 P0, [R0+URZ], R3 ;  /* 0x00000003000085a7 */ /* 0x000ea400080010ff */
[----:B--2---:R-:W-:Y:S05]  /*9740*/  @!P0 BRA `(.L_x_146) ;  /* 0xfffffffc00f08947 */ /* 0x004fea000383ffff */
[----:B------:R-:W-:Y:S05]  /*9750*/  BRA `(.L_x_147) ;  /* 0xffffff9000347947 */ /* 0x000fea000383ffff */
.L_x_45:
[----:B------:R-:W-:-:S07]  /*9760*/  MOV R0, UR5 ;  /* 0x0000000500007c02 */ /* 0x000fce0008000f00 */
.L_x_148:
[----:B-1----:R1:W2:Y:S02]  /*9770*/  SYNCS.PHASECHK.TRANS64.TRYWAIT P0, [R0+URZ], R3 ;  /* 0x00000003000075a7 */ /* 0x0022a400080011ff */
[----:B--2---:R-:W-:Y:S05]  /*9780*/  @!P0 NANOSLEEP.SYNCS 0x989680 ;  /* 0x009896800000895d */ /* 0x004fea0003900000 */
[----:B------:R-:W2:Y:S02]  /*9790*/  @!P0 SYNCS.PHASECHK.TRANS64 P0, [R0+URZ], R3 ;  /* 0x00000003000085a7 */ /* 0x000ea400080010ff */
[----:B--2---:R-:W-:Y:S05]  /*97a0*/  @!P0 BRA `(.L_x_148) ;  /* 0xfffffffc00f08947 */ /* 0x004fea000383ffff */
[----:B------:R-:W-:Y:S05]  /*97b0*/  BRA `(.L_x_149) ;  /* 0xffffff9000407947 */ /* 0x000fea000383ffff */
.L_x_46:
[----:B------:R-:W-:-:S07]  /*97c0*/  MOV R0, UR5 ;  /* 0x0000000500007c02 */ /* 0x000fce0008000f00 */
.L_x_150:
[----:B-1----:R1:W2:Y:S02]  /*97d0*/  SYNCS.PHASECHK.TRANS64.TRYWAIT P0, [R0+URZ], R3 ;  /* 0x00000003000075a7 */ /* 0x0022a400080011ff */
[----:B--2---:R-:W-:Y:S05]  /*97e0*/  @!P0 NANOSLEEP.SYNCS 0x989680 ;  /* 0x009896800000895d */ /* 0x004fea0003900000 */
[----:B------:R-:W2:Y:S02]  /*97f0*/  @!P0 SYNCS.PHASECHK.TRANS64 P0, [R0+URZ], R3 ;  /* 0x00000003000085a7 */ /* 0x000ea400080010ff */
[----:B--2---:R-:W-:Y:S05]  /*9800*/  @!P0 BRA `(.L_x_150) ;  /* 0xfffffffc00f08947 */ /* 0x004fea000383ffff */
[----:B------:R-:W-:Y:S05]  /*9810*/  BRA `(.L_x_151) ;  /* 0xffffff90004c7947 */ /* 0x000fea000383ffff */
.L_x_47:
[----:B------:R-:W-:-:S07]  /*9820*/  MOV R0, UR5 ;  /* 0x0000000500007c02 */ /* 0x000fce0008000f00 */
.L_x_152:
[----:B-1----:R1:W2:Y:S02]  /*9830*/  SYNCS.PHASECHK.TRANS64.TRYWAIT P0, [R0+URZ], R3 ;  /* 0x00000003000075a7 */ /* 0x0022a400080011ff */
[----:B--2---:R-:W-:Y:S05]  /*9840*/  @!P0 NANOSLEEP.SYNCS 0x989680 ;  /* 0x009896800000895d */ /* 0x004fea0003900000 */
[----:B------:R-:W2:Y:S02]  /*9850*/  @!P0 SYNCS.PHASECHK.TRANS64 P0, [R0+URZ], R3 ;  /* 0x00000003000085a7 */ /* 0x000ea400080010ff */
[----:B--2---:R-:W-:Y:S05]  /*9860*/  @!P0 BRA `(.L_x_152) ;  /* 0xfffffffc00f08947 */ /* 0x004fea000383ffff */
[----:B------:R-:W-:Y:S05]  /*9870*/  BRA `(.L_x_153) ;  /* 0xffffff9000587947 */ /* 0x000fea000383ffff */
.L_x_50:
[----:B-1----:R1:W2:Y:S02]  /*9880*/  SYNCS.PHASECHK.TRANS64.TRYWAIT P0, [R2+URZ+0x110], R5 ;  /* 0x00011005020075a7 */ /* 0x0022a400080011ff */
[----:B--2---:R-:W-:Y:S05]  /*9890*/  @!P0 NANOSLEEP.SYNCS 0x989680 ;  /* 0x009896800000895d */ /* 0x004fea0003900000 */
[----:B------:R-:W2:Y:S02]  /*98a0*/  @!P0 SYNCS.PHASECHK.TRANS64 P0, [R2+URZ+0x110], R5 ;  /* 0x00011005020085a7 */ /* 0x000ea400080010ff */
[----:B--2---:R-:W-:Y:S05]  /*98b0*/  @!P0 BRA `(.L_x_50) ;  /* 0xfffffffc00f08947 */ /* 0x004fea000383ffff */
[----:B------:R-:W-:Y:S05]  /*98c0*/  BRA `(.L_x_154) ;  /* 0xffffff9000b47947 */ /* 0x000fea000383ffff */
.L_x_51:
[----:B------:R-:W-:-:S07]  /*98d0*/  MOV R2, UR4 ;  /* 0x0000000400027c02 */ /* 0x000fce0008000f00 */
.L_x_155:
[----:B-1----:R1:W2:Y:S02]  /*98e0*/  SYNCS.PHASECHK.TRANS64.TRYWAIT P0, [R2+URZ+0xc0], R5 ;  /* 0x0000c005020075a7 */ /* 0x0022a400080011ff */
[----:B--2---:R-:W-:Y:S05]  /*98f0*/  @!P0 NANOSLEEP.SYNCS 0x989680 ;  /* 0x009896800000895d */ /* 0x004fea0003900000 */
[----:B------:R-:W2:Y:S02]  /*9900*/  @!P0 SYNCS.PHASECHK.TRANS64 P0, [R2+URZ+0xc0], R5 ;  /* 0x0000c005020085a7 */ /* 0x000ea400080010ff */
[----:B--2---:R-:W-:Y:S05]  /*9910*/  @!P0 BRA `(.L_x_155) ;  /* 0xfffffffc00f08947 */ /* 0x004fea000383ffff */
[----:B------:R-:W-:Y:S05]  /*9920*/  BRA `(.L_x_156) ;  /* 0xffffff9000c47947 */ /* 0x000fea000383ffff */
.L_x_52:
[----:B-1----:R1:W2:Y:S02]  /*9930*/  SYNCS.PHASECHK.TRANS64.TRYWAIT P1, [R2+URZ+0xb0], R5 ;  /* 0x0000b005020075a7 */ /* 0x0022a400080211ff */
[----:B--2---:R-:W-:Y:S05]  /*9940*/  @!P1 NANOSLEEP.SYNCS 0x989680 ;  /* 0x009896800000995d */ /* 0x004fea0003900000 */
[----:B------:R-:W2:Y:S02]  /*9950*/  @!P1 SYNCS.PHASECHK.TRANS64 P1, [R2+URZ+0xb0], R5 ;  /* 0x0000b005020095a7 */ /* 0x000ea400080210ff */
[----:B--2---:R-:W-:Y:S05]  /*9960*/  @!P1 BRA `(.L_x_52) ;  /* 0xfffffffc00f09947 */ /* 0x004fea000383ffff */
[----:B------:R-:W-:Y:S05]  /*9970*/  BRA `(.L_x_157) ;  /* 0xffffff9000f47947 */ /* 0x000fea000383ffff */
.L_x_55:
[----:B------:R-:W-:-:S07]  /*9980*/  MOV R0, UR4 ;  /* 0x0000000400007c02 */ /* 0x000fce0008000f00 */
.L_x_158:
[----:B-1----:R1:W2:Y:S02]  /*9990*/  SYNCS.PHASECHK.TRANS64.TRYWAIT P0, [R0+URZ+0xc0], R3 ;  /* 0x0000c003000075a7 */ /* 0x0022a400080011ff */
[----:B--2---:R-:W-:Y:S05]  /*99a0*/  @!P0 NANOSLEEP.SYNCS 0x989680 ;  /* 0x009896800000895d */ /* 0x004fea0003900000 */
[----:B------:R-:W2:Y:S02]  /*99b0*/  @!P0 SYNCS.PHASECHK.TRANS64 P0, [R0+URZ+0xc0], R3 ;  /* 0x0000c003000085a7 */ /* 0x000ea400080010ff */
[----:B--2---:R-:W-:Y:S05]  /*99c0*/  @!P0 BRA `(.L_x_158) ;  /* 0xfffffffc00f08947 */ /* 0x004fea000383ffff */
[----:B------:R-:W-:Y:S05]  /*99d0*/  BRA `(.L_x_54) ;  /* 0xffffff9400487947 */ /* 0x000fea000383ffff */
.L_x_62:
[----:B-1----:R1:W2:Y:S02]  /*99e0*/  SYNCS.PHASECHK.TRANS64.TRYWAIT P1, [R0+URZ+0xb0], R5 ;  /* 0x0000b005000075a7 */ /* 0x0022a400080211ff */
[----:B--2---:R-:W-:Y:S05]  /*99f0*/  @!P1 NANOSLEEP.SYNCS 0x989680 ;  /* 0x009896800000995d */ /* 0x004fea0003900000 */
[----:B------:R-:W2:Y:S02]  /*9a00*/  @!P1 SYNCS.PHASECHK.TRANS64 P1, [R0+URZ+0xb0], R5 ;  /* 0x0000b005000095a7 */ /* 0x000ea400080210ff */
[----:B--2---:R-:W-:Y:S05]  /*9a10*/  @!P1 BRA `(.L_x_62) ;  /* 0xfffffffc00f09947 */ /* 0x004fea000383ffff */
[----:B------:R-:W-:Y:S05]  /*9a20*/  BRA `(.L_x_159) ;  /* 0xffffff9800bc7947 */ /* 0x000fea000383ffff */
.L_x_63:
[----:B------:R-:W-:-:S07]  /*9a30*/  MOV R3, UR30 ;  /* 0x0000001e00037c02 */ /* 0x000fce0008000f00 */
.L_x_160:
[----:B-1----:R1:W2:Y:S02]  /*9a40*/  SYNCS.PHASECHK.TRANS64.TRYWAIT P0, [R3+URZ+0xf0], R0 ;  /* 0x0000f000030075a7 */ /* 0x0022a400080011ff */
[----:B--2---:R-:W-:Y:S05]  /*9a50*/  @!P0 NANOSLEEP.SYNCS 0x989680 ;  /* 0x009896800000895d */ /* 0x004fea0003900000 */
[----:B------:R-:W2:Y:S02]  /*9a60*/  @!P0 SYNCS.PHASECHK.TRANS64 P0, [R3+URZ+0xf0], R0 ;  /* 0x0000f000030085a7 */ /* 0x000ea400080010ff */
[----:B--2---:R-:W-:Y:S05]  /*9a70*/  @!P0 BRA `(.L_x_160) ;  /* 0xfffffffc00f08947 */ /* 0x004fea000383ffff */
[----:B------:R-:W-:Y:S05]  /*9a80*/  BRA `(.L_x_161) ;  /* 0xffffff9800f47947 */ /* 0x000fea000383ffff */
.L_x_66:
[----:B------:R-:W-:Y:S07]  /*9a90*/  MOV R0, UR5 ;  /* 0x0000000500007c02 */ /* 0x000fee0008000f00 */
.L_x_162:
[----:B-1----:R1:W2:Y:S02]  /*9aa0*/  SYNCS.PHASECHK.TRANS64.TRYWAIT P0, [R0+URZ], R3 ;  /* 0x00000003000075a7 */ /* 0x0022a400080011ff */
[----:B--2---:R-:W-:Y:S05]  /*9ab0*/  @!P0 NANOSLEEP.SYNCS 0x989680 ;  /* 0x009896800000895d */ /* 0x004fea0003900000 */
[----:B------:R-:W2:Y:S02]  /*9ac0*/  @!P0 SYNCS.PHASECHK.TRANS64 P0, [R0+URZ], R3 ;  /* 0x00000003000085a7 */ /* 0x000ea400080010ff */
[----:B--2---:R-:W-:Y:S05]  /*9ad0*/  @!P0 BRA `(.L_x_162) ;  /* 0xfffffffc00f08947 */ /* 0x004fea000383ffff */
[----:B------:R-:W-:Y:S05]  /*9ae0*/  BRA `(.L_x_65) ;  /* 0xffffff9c00107947 */ /* 0x000fea000383ffff */
.L_x_69:
[----:B------:R-:W-:-:S07]  /*9af0*/  MOV R0, UR4 ;  /* 0x0000000400007c02 */ /* 0x000fce0008000f00 */
.L_x_163:
[----:B--2---:R2:W4:Y:S02]  /*9b00*/  SYNCS.PHASECHK.TRANS64.TRYWAIT P0, [R0+URZ], R3 ;  /* 0x00000003000075a7 */ /* 0x00452400080011ff */
[----:B----4-:R-:W-:Y:S05]  /*9b10*/  @!P0 NANOSLEEP.SYNCS 0x989680 ;  /* 0x009896800000895d */ /* 0x010fea0003900000 */
[----:B------:R-:W4:Y:S02]  /*9b20*/  @!P0 SYNCS.PHASECHK.TRANS64 P0, [R0+URZ], R3 ;  /* 0x00000003000085a7 */ /* 0x000f2400080010ff */
[----:B----4-:R-:W-:Y:S05]  /*9b30*/  @!P0 BRA `(.L_x_163) ;  /* 0xfffffffc00f08947 */ /* 0x010fea000383ffff */
[----:B------:R-:W-:Y:S05]  /*9b40*/  BRA `(.L_x_164) ;  /* 0xffffff9c00ec7947 */ /* 0x000fea000383ffff */
.L_x_70:
[----:B------:R-:W-:-:S07]  /*9b50*/  MOV R0, UR5 ;  /* 0x0000000500007c02 */ /* 0x000fce0008000f00 */
.L_x_165:
[----:B-1----:R1:W2:Y:S02]  /*9b60*/  SYNCS.PHASECHK.TRANS64.TRYWAIT P0, [R0+URZ], R3 ;  /* 0x00000003000075a7 */ /* 0x0022a400080011ff */
[----:B--2---:R-:W-:Y:S05]  /*9b70*/  @!P0 NANOSLEEP.SYNCS 0x989680 ;  /* 0x009896800000895d */ /* 0x004fea0003900000 */
[----:B------:R-:W2:Y:S02]  /*9b80*/  @!P0 SYNCS.PHASECHK.TRANS64 P0, [R0+URZ], R3 ;  /* 0x00000003000085a7 */ /* 0x000ea400080010ff */
[----:B--2---:R-:W-:Y:S05]  /*9b90*/  @!P0 BRA `(.L_x_165) ;  /* 0xfffffffc00f08947 */ /* 0x004fea000383ffff */
[----:B------:R-:W-:Y:S05]  /*9ba0*/  BRA `(.L_x_166) ;  /* 0xffffff9c00f87947 */ /* 0x000fea000383ffff */
.L_x_71:
[----:B------:R-:W-:-:S07]  /*9bb0*/  MOV R0, UR5 ;  /* 0x0000000500007c02 */ /* 0x000fce0008000f00 */
.L_x_167:
[----:B-1----:R1:W2:Y:S02]  /*9bc0*/  SYNCS.PHASECHK.TRANS64.TRYWAIT P0, [R0+URZ], R3 ;  /* 0x00000003000075a7 */ /* 0x0022a400080011ff */
[----:B--2---:R-:W-:Y:S05]  /*9bd0*/  @!P0 NANOSLEEP.SYNCS 0x989680 ;  /* 0x009896800000895d */ /* 0x004fea0003900000 */
[----:B------:R-:W2:Y:S02]  /*9be0*/  @!P0 SYNCS.PHASECHK.TRANS64 P0, [R0+URZ], R3 ;  /* 0x00000003000085a7 */ /* 0x000ea400080010ff */
[----:B--2---:R-:W-:Y:S05]  /*9bf0*/  @!P0 BRA `(.L_x_167) ;  /* 0xfffffffc00f08947 */ /* 0x004fea000383ffff */
[----:B------:R-:W-:Y:S05]  /*9c00*/  BRA `(.L_x_168) ;  /* 0xffffffa000047947 */ /* 0x000fea000383ffff */
.L_x_72:
[----:B------:R-:W-:-:S07]  /*9c10*/  MOV R0, UR4 ;  /* 0x0000000400007c02 */ /* 0x000fce0008000f00 */
.L_x_169:
[----:B-1----:R1:W2:Y:S02]  /*9c20*/  SYNCS.PHASECHK.TRANS64.TRYWAIT P0, [R0+URZ], R3 ;  /* 0x00000003000075a7 */ /* 0x0022a400080011ff */
[----:B--2---:R-:W-:Y:S05]  /*9c30*/  @!P0 NANOSLEEP.SYNCS 0x989680 ;  /* 0x009896800000895d */ /* 0x004fea0003900000 */
[----:B------:R-:W2:Y:S02]  /*9c40*/  @!P0 SYNCS.PHASECHK.TRANS64 P0, [R0+URZ], R3 ;  /* 0x00000003000085a7 */ /* 0x000ea400080010ff */
[----:B--2---:R-:W-:Y:S05]  /*9c50*/  @!P0 BRA `(.L_x_169) ;  /* 0xfffffffc00f08947 */ /* 0x004fea000383ffff */
[----:B------:R-:W-:Y:S05]  /*9c60*/  BRA `(.L_x_170) ;  /* 0xffffffa000107947 */ /* 0x000fea000383ffff */
.L_x_77:
[----:B--2---:R2:W3:Y:S02]  /*9c70*/  SYNCS.PHASECHK.TRANS64.TRYWAIT P0, [R12+URZ+0xb0], R9 ;  /* 0x0000b0090c0075a7 */ /* 0x0044e400080011ff */
[----:B---3--:R-:W-:Y:S05]  /*9c80*/  @!P0 NANOSLEEP.SYNCS 0x989680 ;  /* 0x009896800000895d */ /* 0x008fea0003900000 */
[----:B------:R-:W3:Y:S02]  /*9c90*/  @!P0 SYNCS.PHASECHK.TRANS64 P0, [R12+URZ+0xb0], R9 ;  /* 0x0000b0090c0085a7 */ /* 0x000ee400080010ff */
[----:B---3--:R-:W-:Y:S05]  /*9ca0*/  @!P0 BRA `(.L_x_77) ;  /* 0xfffffffc00f08947 */ /* 0x008fea000383ffff */
[----:B------:R-:W-:Y:S05]  /*9cb0*/  BRA `(.L_x_171) ;  /* 0xffffffa400307947 */ /* 0x000fea000383ffff */
.L_x_80:
[----:B------:R-:W-:Y:S07]  /*9cc0*/  MOV R0, UR21 ;  /* 0x0000001500007c02 */ /* 0x000fee0008000f00 */
.L_x_172:
[----:B--2---:R2:W3:Y:S02]  /*9cd0*/  SYNCS.PHASECHK.TRANS64.TRYWAIT P2, [R0+URZ+0xa8], R11 ;  /* 0x0000a80b000075a7 */ /* 0x0044e400080411ff */
[----:B---3--:R-:W-:Y:S05]  /*9ce0*/  @!P2 NANOSLEEP.SYNCS 0x989680 ;  /* 0x009896800000a95d */ /* 0x008fea0003900000 */
[----:B------:R-:W3:Y:S02]  /*9cf0*/  @!P2 SYNCS.PHASECHK.TRANS64 P2, [R0+URZ+0xa8], R11 ;  /* 0x0000a80b0000a5a7 */ /* 0x000ee400080410ff */
[----:B---3--:R-:W-:Y:S05]  /*9d00*/  @!P2 BRA `(.L_x_172) ;  /* 0xfffffffc00f0a947 */ /* 0x008fea000383ffff */
[----:B------:R-:W-:Y:S05]  /*9d10*/  BRA `(.L_x_79) ;  /* 0xffffffa800987947 */ /* 0x000fea000383ffff */
.L_x_83:
[----:B--2---:R-:W-:Y:S07]  /*9d20*/  MOV R0, UR21 ;  /* 0x0000001500007c02 */ /* 0x004fee0008000f00 */
.L_x_173:
[----:B--2---:R2:W3:Y:S02]  /*9d30*/  SYNCS.PHASECHK.TRANS64.TRYWAIT P0, [R0+URZ+0x80], R9 ;  /* 0x00008009000075a7 */ /* 0x0044e400080011ff */
[----:B---3--:R-:W-:Y:S05]  /*9d40*/  @!P0 NANOSLEEP.SYNCS 0x989680 ;  /* 0x009896800000895d */ /* 0x008fea0003900000 */
[----:B------:R-:W3:Y:S02]  /*9d50*/  @!P0 SYNCS.PHASECHK.TRANS64 P0, [R0+URZ+0x80], R9 ;  /* 0x00008009000085a7 */ /* 0x000ee400080010ff */
[----:B---3--:R-:W-:Y:S05]  /*9d60*/  @!P0 BRA `(.L_x_173) ;  /* 0xfffffffc00f08947 */ /* 0x008fea000383ffff */
[----:B------:R-:W-:Y:S05]  /*9d70*/  BRA `(.L_x_174) ;  /* 0xffffffa800f47947 */ /* 0x000fea000383ffff */
.L_x_84:
[----:B------:R-:W-:Y:S07]  /*9d80*/  MOV R0, UR21 ;  /* 0x0000001500007c02 */ /* 0x000fee0008000f00 */
.L_x_175:
[----:B--2---:R2:W3:Y:S02]  /*9d90*/  SYNCS.PHASECHK.TRANS64.TRYWAIT P0, [R0+URZ+0x88], R9 ;  /* 0x00008809000075a7 */ /* 0x0044e400080011ff */
[----:B---3--:R-:W-:Y:S05]  /*9da0*/  @!P0 NANOSLEEP.SYNCS 0x989680 ;  /* 0x009896800000895d */ /* 0x008fea0003900000 */
[----:B------:R-:W3:Y:S02]  /*9db0*/  @!P0 SYNCS.PHASECHK.TRANS64 P0, [R0+URZ+0x88], R9 ;  /* 0x00008809000085a7 */ /* 0x000ee400080010ff */
[----:B---3--:R-:W-:Y:S05]  /*9dc0*/  @!P0 BRA `(.L_x_175) ;  /* 0xfffffffc00f08947 */ /* 0x008fea000383ffff */
[----:B------:R-:W-:Y:S05]  /*9dd0*/  BRA `(.L_x_176) ;  /* 0xffffffac00307947 */ /* 0x000fea000383ffff */
.L_x_85:
[----:B------:R-:W-:Y:S07]  /*9de0*/  MOV R0, UR21 ;  /* 0x0000001500007c02 */ /* 0x000fee0008000f00 */
.L_x_177:
[----:B--2---:R2:W3:Y:S02]  /*9df0*/  SYNCS.PHASECHK.TRANS64.TRYWAIT P0, [R0+URZ+0x90], R9 ;  /* 0x00009009000075a7 */ /* 0x0044e400080011ff */
[----:B---3--:R-:W-:Y:S05]  /*9e00*/  @!P0 NANOSLEEP.SYNCS 0x989680 ;  /* 0x009896800000895d */ /* 0x008fea0003900000 */
[----:B------:R-:W3:Y:S02]  /*9e10*/  @!P0 SYNCS.PHASECHK.TRANS64 P0, [R0+URZ+0x90], R9 ;  /* 0x00009009000085a7 */ /* 0x000ee400080010ff */
[----:B---3--:R-:W-:Y:S05]  /*9e20*/  @!P0 BRA `(.L_x_177) ;  /* 0xfffffffc00f08947 */ /* 0x008fea000383ffff */
[----:B------:R-:W-:Y:S05]  /*9e30*/  BRA `(.L_x_178) ;  /* 0xffffffac00787947 */ /* 0x000fea000383ffff */
.L_x_86:
[----:B------:R-:W-:Y:S07]  /*9e40*/  MOV R0, UR21 ;  /* 0x0000001500007c02 */ /* 0x000fee0008000f00 */
.L_x_179:
[----:B--2---:R2:W3:Y:S02]  /*9e50*/  SYNCS.PHASECHK.TRANS64.TRYWAIT P0, [R0+URZ+0x98], R9 ;  /* 0x00009809000075a7 */ /* 0x0044e400080011ff */
[----:B---3--:R-:W-:Y:S05]  /*9e60*/  @!P0 NANOSLEEP.SYNCS 0x989680 ;  /* 0x009896800000895d */ /* 0x008fea0003900000 */
[----:B------:R-:W3:Y:S02]  /*9e70*/  @!P0 SYNCS.PHASECHK.TRANS64 P0, [R0+URZ+0x98], R9 ;  /* 0x00009809000085a7 */ /* 0x000ee400080010ff */
[----:B---3--:R-:W-:Y:S05]  /*9e80*/  @!P0 BRA `(.L_x_179) ;  /* 0xfffffffc00f08947 */ /* 0x008fea000383ffff */
[----:B------:R-:W-:Y:S05]  /*9e90*/  BRA `(.L_x_180) ;  /* 0xffffffac00bc7947 */ /* 0x000fea000383ffff */
.L_x_88:
[----:B------:R-:W-:-:S07]  /*9ea0*/  MOV R0, UR21 ;  /* 0x0000001500007c02 */ /* 0x000fce0008000f00 */
.L_x_181:
[----:B---3--:R3:W4:Y:S02]  /*9eb0*/  SYNCS.PHASECHK.TRANS64.TRYWAIT P0, [R0+URZ+0x80], R3 ;  /* 0x00008003000075a7 */ /* 0x00872400080011ff */
[----:B----4-:R-:W-:Y:S05]  /*9ec0*/  @!P0 NANOSLEEP.SYNCS 0x989680 ;  /* 0x009896800000895d */ /* 0x010fea0003900000 */
[----:B------:R-:W4:Y:S02]  /*9ed0*/  @!P0 SYNCS.PHASECHK.TRANS64 P0, [R0+URZ+0x80], R3 ;  /* 0x00008003000085a7 */ /* 0x000f2400080010ff */
[----:B----4-:R-:W-:Y:S05]  /*9ee0*/  @!P0 BRA `(.L_x_181) ;  /* 0xfffffffc00f08947 */ /* 0x010fea000383ffff */
[----:B------:R-:W-:Y:S05]  /*9ef0*/  BRA `(.L_x_182) ;  /* 0xffffffb000307947 */ /* 0x000fea000383ffff */
.L_x_89:
[----:B---3--:R-:W-:-:S07]  /*9f00*/  MOV R0, UR21 ;  /* 0x0000001500007c02 */ /* 0x008fce0008000f00 */
.L_x_183:
[----:B---3--:R3:W4:Y:S02]  /*9f10*/  SYNCS.PHASECHK.TRANS64.TRYWAIT P0, [R0+URZ+0x88], R3 ;  /* 0x00008803000075a7 */ /* 0x00872400080011ff */
[----:B----4-:R-:W-:Y:S05]  /*9f20*/  @!P0 NANOSLEEP.SYNCS 0x989680 ;  /* 0x009896800000895d */ /* 0x010fea0003900000 */
[----:B------:R-:W4:Y:S02]  /*9f30*/  @!P0 SYNCS.PHASECHK.TRANS64 P0, [R0+URZ+0x88], R3 ;  /* 0x00008803000085a7 */ /* 0x000f2400080010ff */
[----:B----4-:R-:W-:Y:S05]  /*9f40*/  @!P0 BRA `(.L_x_183) ;  /* 0xfffffffc00f08947 */ /* 0x010fea000383ffff */
[----:B------:R-:W-:Y:S05]  /*9f50*/  BRA `(.L_x_184) ;  /* 0xffffffb000207947 */ /* 0x000fea000383ffff */
.L_x_90:
[----:B---3--:R-:W-:-:S07]  /*9f60*/  MOV R0, UR21 ;  /* 0x0000001500007c02 */ /* 0x008fce0008000f00 */
.L_x_185:
[----:B---3--:R3:W4:Y:S02]  /*9f70*/  SYNCS.PHASECHK.TRANS64.TRYWAIT P0, [R0+URZ+0x90], R3 ;  /* 0x00009003000075a7 */ /* 0x00872400080011ff */
[----:B----4-:R-:W-:Y:S05]  /*9f80*/  @!P0 NANOSLEEP.SYNCS 0x989680 ;  /* 0x009896800000895d */ /* 0x010fea0003900000 */
[----:B------:R-:W4:Y:S02]  /*9f90*/  @!P0 SYNCS.PHASECHK.TRANS64 P0, [R0+URZ+0x90], R3 ;  /* 0x00009003000085a7 */ /* 0x000f2400080010ff */
[----:B----4-:R-:W-:Y:S05]  /*9fa0*/  @!P0 BRA `(.L_x_185) ;  /* 0xfffffffc00f08947 */ /* 0x010fea000383ffff */
[----:B------:R-:W-:Y:S05]  /*9fb0*/  BRA `(.L_x_186) ;  /* 0xffffffb000107947 */ /* 0x000fea000383ffff */
.L_x_92:
[----:B-1----:R1:W2:Y:S02]  /*9fc0*/  SYNCS.PHASECHK.TRANS64.TRYWAIT P0, [R3+URZ+0xb0], R0 ;  /* 0x0000b000030075a7 */ /* 0x0022a400080011ff */
[----:B--2---:R-:W-:Y:S05]  /*9fd0*/  @!P0 NANOSLEEP.SYNCS 0x989680 ;  /* 0x009896800000895d */ /* 0x004fea0003900000 */
[----:B------:R-:W2:Y:S02]  /*9fe0*/  @!P0 SYNCS.PHASECHK.TRANS64 P0, [R3+URZ+0xb0], R0 ;  /* 0x0000b000030085a7 */ /* 0x000ea400080010ff */
[----:B--2---:R-:W-:Y:S05]  /*9ff0*/  @!P0 BRA `(.L_x_92) ;  /* 0xfffffffc00f08947 */ /* 0x004fea000383ffff */
[----:B------:R-:W-:Y:S05]  /*a000*/  BRA `(.L_x_187) ;  /* 0xffffffb000d07947 */ /* 0x000fea000383ffff */
.L_x_103:
[----:B-1----:R-:W-:Y:S04]  /*a010*/  MOV R2, UR44 ;  /* 0x0000002c00027c02 */ /* 0x002fe80008000f00 */
[----:B------:R1:W2:Y:S03]  /*a020*/  SYNCS.PHASECHK.TRANS64.TRYWAIT P1, [R2+URZ+0x60], R3 ;  /* 0x00006003020075a7 */ /* 0x0002a600080211ff */
[----:B--2---:R-:W-:Y:S05]  /*a030*/  @!P1 NANOSLEEP.SYNCS 0x989680 ;  /* 0x009896800000995d */ /* 0x004fea0003900000 */
[----:B------:R-:W2:Y:S02]  /*a040*/  @!P1 SYNCS.PHASECHK.TRANS64 P1, [R2+URZ+0x60], R3 ;  /* 0x00006003020095a7 */ /* 0x000ea400080210ff */
[----:B--2---:R-:W-:Y:S05]  /*a050*/  @!P1 BRA `(.L_x_103) ;  /* 0xfffffffc00ec9947 */ /* 0x004fea000383ffff */
[----:B------:R-:W-:Y:S05]  /*a060*/  BRA `(.L_x_102) ;  /* 0xffffffc000407947 */ /* 0x000fea000383ffff */
.L_x_105:
[----:B-1----:R1:W4:Y:S02]  /*a070*/  SYNCS.PHASECHK.TRANS64.TRYWAIT P0, [R99+URZ+0xd0], R0 ;  /* 0x0000d000630075a7 */ /* 0x00232400080011ff */
[----:B----4-:R-:W-:Y:S05]  /*a080*/  @!P0 NANOSLEEP.SYNCS 0x989680 ;  /* 0x009896800000895d */ /* 0x010fea0003900000 */
[----:B------:R-:W4:Y:S02]  /*a090*/  @!P0 SYNCS.PHASECHK.TRANS64 P0, [R99+URZ+0xd0], R0 ;  /* 0x0000d000630085a7 */ /* 0x000f2400080010ff */
[----:B----4-:R-:W-:Y:S05]  /*a0a0*/  @!P0 BRA `(.L_x_105) ;  /* 0xfffffffc00f08947 */ /* 0x010fea000383ffff */
[----:B------:R-:W-:Y:S05]  /*a0b0*/  BRA `(.L_x_104) ;  /* 0xffffffc000687947 */ /* 0x000fea000383ffff */
.L_x_114:
[----:B---3--:R3:W4:Y:S02]  /*a0c0*/  SYNCS.PHASECHK.TRANS64.TRYWAIT P0, [R3+URZ+0x60], R0 ;  /* 0x00006000030075a7 */ /* 0x00872400080011ff */
[----:B----4-:R-:W-:Y:S05]  /*a0d0*/  @!P0 NANOSLEEP.SYNCS 0x989680 ;  /* 0x009896800000895d */ /* 0x010fea0003900000 */
[----:B------:R-:W4:Y:S02]  /*a0e0*/  @!P0 SYNCS.PHASECHK.TRANS64 P0, [R3+URZ+0x60], R0 ;  /* 0x00006000030085a7 */ /* 0x000f2400080010ff */
[----:B----4-:R-:W-:Y:S05]  /*a0f0*/  @!P0 BRA `(.L_x_114) ;  /* 0xfffffffc00f08947 */ /* 0x010fea000383ffff */
[----:B------:R-:W-:Y:S05]  /*a100*/  BRA `(.L_x_113) ;  /* 0xffffffcc00447947 */ /* 0x000fea000383ffff */
.L_x_122:
[----:B---3--:R3:W4:Y:S02]  /*a110*/  SYNCS.PHASECHK.TRANS64.TRYWAIT P0, [R62+URZ+0x60], R5 ;  /* 0x000060053e0075a7 */ /* 0x00872400080011ff */
[----:B----4-:R-:W-:Y:S05]  /*a120*/  @!P0 NANOSLEEP.SYNCS 0x989680 ;  /* 0x009896800000895d */ /* 0x010fea0003900000 */
[----:B------:R-:W4:Y:S02]  /*a130*/  @!P0 SYNCS.PHASECHK.TRANS64 P0, [R62+URZ+0x60], R5 ;  /* 0x000060053e0085a7 */ /* 0x000f2400080010ff */
[----:B----4-:R-:W-:Y:S05]  /*a140*/  @!P0 BRA `(.L_x_122) ;  /* 0xfffffffc00f08947 */ /* 0x010fea000383ffff */
[----:B------:R-:W-:Y:S05]  /*a150*/  BRA `(.L_x_121) ;  /* 0xffffffd800487947 */ /* 0x000fea000383ffff */
.L_x_130:
[----:B---3--:R3:W4:Y:S02]  /*a160*/  SYNCS.PHASECHK.TRANS64.TRYWAIT P0, [R62+URZ+0x60], R5 ;  /* 0x000060053e0075a7 */ /* 0x00872400080011ff */
[----:B----4-:R-:W-:Y:S05]  /*a170*/  @!P0 NANOSLEEP.SYNCS 0x989680 ;  /* 0x009896800000895d */ /* 0x010fea0003900000 */
[----:B------:R-:W4:Y:S02]  /*a180*/  @!P0 SYNCS.PHASECHK.TRANS64 P0, [R62+URZ+0x60], R5 ;  /* 0x000060053e0085a7 */ /* 0x000f2400080010ff */
[----:B----4-:R-:W-:Y:S05]  /*a190*/  @!P0 BRA `(.L_x_130) ;  /* 0xfffffffc00f08947 */ /* 0x010fea000383ffff */
[----:B------:R-:W-:Y:S05]  /*a1a0*/  BRA `(.L_x_129) ;  /* 0xffffffe4004c7947 */ /* 0x000fea000383ffff */
        .weak           $__internal_0_$__cuda_sm10x_tcgen05_guardrail_trap_col_being_dealloced_not_returned_by_alloc
        .type           $__internal_0_$__cuda_sm10x_tcgen05_guardrail_trap_col_being_dealloced_not_returned_by_alloc,@function
        .size           $__internal_0_$__cuda_sm10x_tcgen05_guardrail_trap_col_being_dealloced_not_returned_by_alloc,($__internal_1_$__cuda_sm10x_tcgen05_guardrail_trap_phase_invalid_during_alloc - $__internal_0_$__cuda_sm10x_tcgen05_guardrail_trap_col_being_dealloced_not_returned_by_alloc)
$__internal_0_$__cuda_sm10x_tcgen05_guardrail_trap_col_being_dealloced_not_returned_by_alloc:
[----:B------:R-:W-:Y:S05]  /*a1b0*/  BPT.TRAP 0x1 ;  /* 0x000000040000795c */ /* 0x000fea0000300000 */
[----:B------:R-:W-:-:S04]  /*a1c0*/  HFMA2 R3, -RZ, RZ, 0, 0 ;  /* 0x00000000ff037431 */ /* 0x000fc800000001ff */
[----:B------:R-:W-:Y:S05]  /*a1d0*/  RET.REL.NODEC R2 `(_ZN7cutlass13device_kernelINS_4gemm6kernel13GemmUniversalIN4cute5tupleIJiiiiEEENS1_10collective13CollectiveMmaINS1_35MainloopSm100TmaUmmaWarpSpecializedILi6ELi2ELi4ENS5_IJNS4_1CILi1EEENSA_ILi2EEESB_EEEEENS5_IJNSA_ILi128EEESF_NSA_ILi64EEEEEENS_6half_tENS5_IJlSB_lEEESI_SJ_NS4_8TiledMMAINS4_8MMA_AtomIJNS4_20SM100_MMA_F16BF16_SSISI_SI_fLi128ELi128ELNS4_4UMMA5MajorE0ELSO_0ELNSN_7ScaleInE0ELSP_0EEEEEENS4_6LayoutINS5_IJSB_SB_SB_EEENS5_IJNSA_ILi0EEESU_SU_EEEEENS5_IJNS4_10UnderscoreESX_SX_EEEEENS4_23SM90_TMA_LOAD_MULTICASTENS4_14ComposedLayoutINS4_7SwizzleILi3ELi4ELi3EEENS4_18smem_ptr_flag_bitsILi16EEENSS_INS5_IJNSA_ILi8EEESG_EEENS5_IJSG_SB_EEEEEEEvNS4_8identityENS4_13SM90_TMA_LOADES1A_vS1B_EENS_8epilogue10collective18CollectiveEpilogueINS1E_23Sm100TmaWarpSpecializedILi4ELi2ELi32ELb1ELb0EEEJSH_NS5_IJNSS_ISF_SB_EENSS_INSA_ILi32EEESB_EEEEESI_SJ_SI_SJ_NS1E_6fusion15FusionCallbacksIS1I_NS1N_17LinearCombinationISI_fSI_fLNS_15FloatRoundStyleE2EEESH_S1M_JEEENS4_5SM1004TMEM4LOAD26SM100_TMEM_LOAD_32dp32b32xES1C_NS11_INS12_ILi2ELi4ELi3EEES15_NSS_INS5_IJS16_S1K_EEENS5_IJS1K_SB_EEEEEEENS4_39AutoVectorizingCopyWithAssumedAlignmentILi128EEENS4_14SM90_TMA_STOREES21_S23_S23_EEEvvEEEEvNT_6ParamsE) ;  /* 0xffffff5c02887950 */ /* 0x000fea0003c3ffff */
        .weak           $__internal_1_$__cuda_sm10x_tcgen05_guardrail_trap_phase_invalid_during_alloc
        .type           $__internal_1_$__cuda_sm10x_tcgen05_guardrail_trap_phase_invalid_during_alloc,@function
        .size           $__internal_1_$__cuda_sm10x_tcgen05_guardrail_trap_phase_invalid_during_alloc,($__internal_2_$__cuda_sm10x_tcgen05_guardrail_trap_unallocated_columns_being_dealloced - $__internal_1_$__cuda_sm10x_tcgen05_guardrail_trap_phase_invalid_during_alloc)
$__internal_1_$__cuda_sm10x_tcgen05_guardrail_trap_phase_invalid_during_alloc:
[----:B------:R-:W-:Y:S05]  /*a1e0*/  BPT.TRAP 0x1 ;  /* 0x000000040000795c */ /* 0x000fea0000300000 */
[----:B------:R-:W-:-:S04]  /*a1f0*/  MOV R5, 0x0 ;  /* 0x0000000000057802 */ /* 0x000fc80000000f00 */
[----:B------:R-:W-:Y:S05]  /*a200*/  RET.REL.NODEC R4 `(_ZN7cutlass13device_kernelINS_4gemm6kernel13GemmUniversalIN4cute5tupleIJiiiiEEENS1_10collective13CollectiveMmaINS1_35MainloopSm100TmaUmmaWarpSpecializedILi6ELi2ELi4ENS5_IJNS4_1CILi1EEENSA_ILi2EEESB_EEEEENS5_IJNSA_ILi128EEESF_NSA_ILi64EEEEEENS_6half_tENS5_IJlSB_lEEESI_SJ_NS4_8TiledMMAINS4_8MMA_AtomIJNS4_20SM100_MMA_F16BF16_SSISI_SI_fLi128ELi128ELNS4_4UMMA5MajorE0ELSO_0ELNSN_7ScaleInE0ELSP_0EEEEEENS4_6LayoutINS5_IJSB_SB_SB_EEENS5_IJNSA_ILi0EEESU_SU_EEEEENS5_IJNS4_10UnderscoreESX_SX_EEEEENS4_23SM90_TMA_LOAD_MULTICASTENS4_14ComposedLayoutINS4_7SwizzleILi3ELi4ELi3EEENS4_18smem_ptr_flag_bitsILi16EEENSS_INS5_IJNSA_ILi8EEESG_EEENS5_IJSG_SB_EEEEEEEvNS4_8identityENS4_13SM90_TMA_LOADES1A_vS1B_EENS_8epilogue10collective18CollectiveEpilogueINS1E_23Sm100TmaWarpSpecializedILi4ELi2ELi32ELb1ELb0EEEJSH_NS5_IJNSS_ISF_SB_EENSS_INSA_ILi32EEESB_EEEEESI_SJ_SI_SJ_NS1E_6fusion15FusionCallbacksIS1I_NS1N_17LinearCombinationISI_fSI_fLNS_15FloatRoundStyleE2EEESH_S1M_JEEENS4_5SM1004TMEM4LOAD26SM100_TMEM_LOAD_32dp32b32xES1C_NS11_INS12_ILi2ELi4ELi3EEES15_NSS_INS5_IJS16_S1K_EEENS5_IJS1K_SB_EEEEEEENS4_39AutoVectorizingCopyWithAssumedAlignmentILi128EEENS4_14SM90_TMA_STOREES21_S23_S23_EEEvvEEEEvNT_6ParamsE) ;  /* 0xffffff5c047c7950 */ /* 0x000fea0003c3ffff */
        .weak           $__internal_2_$__cuda_sm10x_tcgen05_guardrail_trap_unallocated_columns_being_dealloced
        .type           $__internal_2_$__cuda_sm10x_tcgen05_guardrail_trap_unallocated_columns_being_dealloced,@function
        .size           $__internal_2_$__cuda_sm10x_tcgen05_guardrail_trap_unallocated_columns_being_dealloced,(.L_x_189 - $__internal_2_$__cuda_sm10x_tcgen05_guardrail_trap_unallocated_columns_being_dealloced)
$__internal_2_$__cuda_sm10x_tcgen05_guardrail_trap_unallocated_columns_being_dealloced:
[----:B------:R-:W-:Y:S05]  /*a210*/  BPT.TRAP 0x1 ;  /* 0x000000040000795c */ /* 0x000fea0000300000 */
[----:B------:R-:W-:-:S04]  /*a220*/  HFMA2 R3, -RZ, RZ, 0, 0 ;  /* 0x00000000ff037431 */ /* 0x000fc800000001ff */
[----:B------:R-:W-:Y:S05]  /*a230*/  RET.REL.NODEC R2 `(_ZN7cutlass13device_kernelINS_4gemm6kernel13GemmUniversalIN4cute5tupleIJiiiiEEENS1_10collective13CollectiveMmaINS1_35MainloopSm100TmaUmmaWarpSpecializedILi6ELi2ELi4ENS5_IJNS4_1CILi1EEENSA_ILi2EEESB_EEEEENS5_IJNSA_ILi128EEESF_NSA_ILi64EEEEEENS_6half_tENS5_IJlSB_lEEESI_SJ_NS4_8TiledMMAINS4_8MMA_AtomIJNS4_20SM100_MMA_F16BF16_SSISI_SI_fLi128ELi128ELNS4_4UMMA5MajorE0ELSO_0ELNSN_7ScaleInE0ELSP_0EEEEEENS4_6LayoutINS5_IJSB_SB_SB_EEENS5_IJNSA_ILi0EEESU_SU_EEEEENS5_IJNS4_10UnderscoreESX_SX_EEEEENS4_23SM90_TMA_LOAD_MULTICASTENS4_14ComposedLayoutINS4_7SwizzleILi3ELi4ELi3EEENS4_18smem_ptr_flag_bitsILi16EEENSS_INS5_IJNSA_ILi8EEESG_EEENS5_IJSG_SB_EEEEEEEvNS4_8identityENS4_13SM90_TMA_LOADES1A_vS1B_EENS_8epilogue10collective18CollectiveEpilogueINS1E_23Sm100TmaWarpSpecializedILi4ELi2ELi32ELb1ELb0EEEJSH_NS5_IJNSS_ISF_SB_EENSS_INSA_ILi32EEESB_EEEEESI_SJ_SI_SJ_NS1E_6fusion15FusionCallbacksIS1I_NS1N_17LinearCombinationISI_fSI_fLNS_15FloatRoundStyleE2EEESH_S1M_JEEENS4_5SM1004TMEM4LOAD26SM100_TMEM_LOAD_32dp32b32xES1C_NS11_INS12_ILi2ELi4ELi3EEES15_NSS_INS5_IJS16_S1K_EEENS5_IJS1K_SB_EEEEEEENS4_39AutoVectorizingCopyWithAssumedAlignmentILi128EEENS4_14SM90_TMA_STOREES21_S23_S23_EEEvvEEEEvNT_6ParamsE) ;  /* 0xffffff5c02707950 */ /* 0x000fea0003c3ffff */
.L_x_188:
[----:B------:R-:W-:-:S00]  /*a240*/  BRA `(.L_x_188) ;  /* 0xfffffffc00fc7947 */ /* 0x000fc0000383ffff */
[----:B------:R-:W-:-:S00]  /*a250*/  NOP ;  /* 0x0000000000007918 */ /* 0x000fc00000000000 */
        /* <DEDUP_REMOVED lines=10> */
.L_x_189:


//--------------------- .nv.global.init           --------------------------
	.section	.nv.global.init,"aw",@progbits
.nv.global.init:
	.type		$str$27,@object
	.size		$str$27,($str$28 - $str$27)
$str$27:
        /*0000*/ 	.byte	0x28, 0x61, 0x64, 0x64, 0x72, 0x65, 0x73, 0x73, 0x20, 0x26, 0x20, 0x6d, 0x61, 0x73, 0x6b, 0x29
        /*0010*/ 	.byte	0x20, 0x3d, 0x3d, 0x20, 0x30, 0x00
	.type		$str$28,@object
	.size		$str$28,($str$26 - $str$28)
$str$28:
        /*0016*/ 	.byte	0x2f, 0x74, 0x6d, 0x70, 0x2f, 0x63, 0x75, 0x74, 0x6c, 0x61, 0x73, 0x73, 0x5f, 0x73, 0x77, 0x65
        /*0026*/ 	.byte	0x65, 0x70, 0x5f, 0x73, 0x72, 0x63, 0x2f, 0x69, 0x6e, 0x63, 0x6c, 0x75, 0x64, 0x65, 0x2f, 0x63
        /*0036*/ 	.byte	0x75, 0x74, 0x65, 0x2f, 0x70, 0x6f, 0x69, 0x6e, 0x74, 0x65, 0x72, 0x5f, 0x66, 0x6c, 0x61, 0x67
        /*0046*/ 	.byte	0x67, 0x65, 0x64, 0x2e, 0x68, 0x70, 0x70, 0x00
	.type		$str$26,@object
	.size		$str$26,($str$25 - $str$26)
$str$26:
        /*004e*/ 	.byte	0x2f, 0x74, 0x6d, 0x70, 0x2f, 0x63, 0x75, 0x74, 0x6c, 0x61, 0x73, 0x73, 0x5f, 0x73, 0x77, 0x65
        /*005e*/ 	.byte	0x65, 0x70, 0x5f, 0x73, 0x72, 0x63, 0x2f, 0x69, 0x6e, 0x63, 0x6c, 0x75, 0x64, 0x65, 0x2f, 0x63
        /*006e*/ 	.byte	0x75, 0x74, 0x65, 0x2f, 0x61, 0x74, 0x6f, 0x6d, 0x2f, 0x63, 0x6f, 0x70, 0x79, 0x5f, 0x74, 0x72
        /*007e*/ 	.byte	0x61, 0x69, 0x74, 0x73, 0x5f, 0x73, 0x6d, 0x31, 0x30, 0x30, 0x2e, 0x68, 0x70, 0x70, 0x00
	.type		$str$25,@object
	.size		$str$25,(__unnamed_1 - $str$25)
$str$25:
        /*008d*/ 	.byte	0x28, 0x28, 0x75, 0x69, 0x6e, 0x74, 0x33, 0x32, 0x5f, 0x74, 0x28, 0x74, 0x68, 0x72, 0x65, 0x61
        /*009d*/ 	.byte	0x64, 0x49, 0x64, 0x78, 0x2e, 0x78, 0x29, 0x20, 0x2f, 0x20, 0x33, 0x32, 0x29, 0x20, 0x25, 0x20
        /*00ad*/ 	.byte	0x34, 0x29, 0x20, 0x3d, 0x3d, 0x20, 0x28, 0x28, 0x28, 0x74, 0x6d, 0x65, 0x6d, 0x5f, 0x61, 0x64
        /*00bd*/ 	.byte	0x64, 0x72, 0x20, 0x3e, 0x3e, 0x20, 0x31, 0x36, 0x29, 0x20, 0x2f, 0x20, 0x33, 0x32, 0x29, 0x20
        /*00cd*/ 	.byte	0x25, 0x20, 0x34, 0x29, 0x00
	.type		__unnamed_1,@object
	.size		__unnamed_1,(__unnamed_2 - __unnamed_1)
__unnamed_1:
        /*00d2*/ 	.byte	0x61, 0x75, 0x74, 0x6f, 0x20, 0x63, 0x75, 0x74, 0x65, 0x3a, 0x3a, 0x61, 0x73, 0x5f, 0x70, 0x6f
        /* <DEDUP_REMOVED lines=24> */
        /*0262*/ 	.byte	0x3e, 0x3e, 0x3e, 0x3e, 0x5d, 0x00
	.type		__unnamed_2,@object
	.size		__unnamed_2,(.L_2 - __unnamed_2)
__unnamed_2:
        /* <DEDUP_REMOVED lines=42> */
        /*0508*/ 	.byte	0x3e, 0x3e, 0x5d, 0x00
.L_2:


//--------------------- .nv.shared._ZN7cutlass13device_kernelINS_4gemm6kernel13GemmUniversalIN4cute5tupleIJiiiiEEENS1_10collective13CollectiveMmaINS1_35MainloopSm100TmaUmmaWarpSpecializedILi6ELi2ELi4ENS5_IJNS4_1CILi1EEENSA_ILi2EEESB_EEEEENS5_IJNSA_ILi128EEESF_NSA_ILi64EEEEEENS_6half_tENS5_IJlSB_lEEESI_SJ_NS4_8TiledMMAINS4_8MMA_AtomIJNS4_20SM100_MMA_F16BF16_SSISI_SI_fLi128ELi128ELNS4_4UMMA5MajorE0ELSO_0ELNSN_7ScaleInE0ELSP_0EEEEEENS4_6LayoutINS5_IJSB_SB_SB_EEENS5_IJNSA_ILi0EEESU_SU_EEEEENS5_IJNS4_10UnderscoreESX_SX_EEEEENS4_23SM90_TMA_LOAD_MULTICASTENS4_14ComposedLayoutINS4_7SwizzleILi3ELi4ELi3EEENS4_18smem_ptr_flag_bitsILi16EEENSS_INS5_IJNSA_ILi8EEESG_EEENS5_IJSG_SB_EEEEEEEvNS4_8identityENS4_13SM90_TMA_LOADES1A_vS1B_EENS_8epilogue10collective18CollectiveEpilogueINS1E_23Sm100TmaWarpSpecializedILi4ELi2ELi32ELb1ELb0EEEJSH_NS5_IJNSS_ISF_SB_EENSS_INSA_ILi32EEESB_EEEEESI_SJ_SI_SJ_NS1E_6fusion15FusionCallbacksIS1I_NS1N_17LinearCombinationISI_fSI_fLNS_15FloatRoundStyleE2EEESH_S1M_JEEENS4_5SM1004TMEM4LOAD26SM100_TMEM_LOAD_32dp32b32xES1C_NS11_INS12_ILi2ELi4ELi3EEES15_NSS_INS5_IJS16_S1K_EEENS5_IJS1K_SB_EEEEEEENS4_39AutoVectorizingCopyWithAssumedAlignmentILi128EEENS4_14SM90_TMA_STOREES21_S23_S23_EEEvvEEEEvNT_6ParamsE --------------------------
	.section	.nv.shared._ZN7cutlass13device_kernelINS_4gemm6kernel13GemmUniversalIN4cute5tupleIJiiiiEEENS1_10collective13CollectiveMmaINS1_35MainloopSm100TmaUmmaWarpSpecializedILi6ELi2ELi4ENS5_IJNS4_1CILi1EEENSA_ILi2EEESB_EEEEENS5_IJNSA_ILi128EEESF_NSA_ILi64EEEEEENS_6half_tENS5_IJlSB_lEEESI_SJ_NS4_8TiledMMAINS4_8MMA_AtomIJNS4_20SM100_MMA_F16BF16_SSISI_SI_fLi128ELi128ELNS4_4UMMA5MajorE0ELSO_0ELNSN_7ScaleInE0ELSP_0EEEEEENS4_6LayoutINS5_IJSB_SB_SB_EEENS5_IJNSA_ILi0EEESU_SU_EEEEENS5_IJNS4_10UnderscoreESX_SX_EEEEENS4_23SM90_TMA_LOAD_MULTICASTENS4_14ComposedLayoutINS4_7SwizzleILi3ELi4ELi3EEENS4_18smem_ptr_flag_bitsILi16EEENSS_INS5_IJNSA_ILi8EEESG_EEENS5_IJSG_SB_EEEEEEEvNS4_8identityENS4_13SM90_TMA_LOADES1A_vS1B_EENS_8epilogue10collective18CollectiveEpilogueINS1E_23Sm100TmaWarpSpecializedILi4ELi2ELi32ELb1ELb0EEEJSH_NS5_IJNSS_ISF_SB_EENSS_INSA_ILi32EEESB_EEEEESI_SJ_SI_SJ_NS1E_6fusion15FusionCallbacksIS1I_NS1N_17LinearCombinationISI_fSI_fLNS_15FloatRoundStyleE2EEESH_S1M_JEEENS4_5SM1004TMEM4LOAD26SM100_TMEM_LOAD_32dp32b32xES1C_NS11_INS12_ILi2ELi4ELi3EEES15_NSS_INS5_IJS16_S1K_EEENS5_IJS1K_SB_EEEEEEENS4_39AutoVectorizingCopyWithAssumedAlignmentILi128EEENS4_14SM90_TMA_STOREES21_S23_S23_EEEvvEEEEvNT_6ParamsE,"aw",@nobits
	.sectionflags	@""
	.align	16
	.zero		1024


//--------------------- .nv.shared.reserved.0     --------------------------
	.section	.nv.shared.reserved.0,"aw",@nobits
	.weak		__nv_reservedSMEM_offset_0_alias
	.size		__nv_reservedSMEM_offset_0_alias, 0, 64
	.other		__nv_reservedSMEM_offset_0_alias,@"STO_CUDA_RESERVED_SHARED STV_DEFAULT"
__nv_reservedSMEM_offset_0_alias:
	.zero		0
.nv.shared.reserved.0:
	.zero		64
	.weak		__nv_reservedSMEM_tcgen05_partition
	.type		__nv_reservedSMEM_tcgen05_partition,@object
	.size		__nv_reservedSMEM_tcgen05_partition,(.L_0 - __nv_reservedSMEM_tcgen05_partition)
__nv_reservedSMEM_tcgen05_partition:
	.zero		32
.L_0:


//--------------------- .nv.global                --------------------------
	.section	.nv.global,"aw",@nobits
.nv.global:
	.type		_ZN40_INTERNAL_69d64ea7_4_k_cu_5b066a62_349364cute1_E,@object
	.size		_ZN40_INTERNAL_69d64ea7_4_k_cu_5b066a62_349364cute1_E,(_ZN40_INTERNAL_69d64ea7_4_k_cu_5b066a62_349364cuda3std3__45__cpo6cbeginE - _ZN40_INTERNAL_69d64ea7_4_k_cu_5b066a62_349364cute1_E)
_ZN40_INTERNAL_69d64ea7_4_k_cu_5b066a62_349364cute1_E:
	.zero		1
	.type		_ZN40_INTERNAL_69d64ea7_4_k_cu_5b066a62_349364cuda3std3__45__cpo6cbeginE,@object
	.size		_ZN40_INTERNAL_69d64ea7_4_k_cu_5b066a62_349364cuda3std3__45__cpo6cbeginE,(_ZN40_INTERNAL_69d64ea7_4_k_cu_5b066a62_349364cuda3std3__48in_placeE - _ZN40_INTERNAL_69d64ea7_4_k_cu_5b066a62_349364cuda3std3__45__cpo6cbeginE)
_ZN40_INTERNAL_69d64ea7_4_k_cu_5b066a62_349364cuda3std3__45__cpo6cbeginE:
	.zero		1
	.type		_ZN40_INTERNAL_69d64ea7_4_k_cu_5b066a62_349364cuda3std3__48in_placeE,@object
	.size		_ZN40_INTERNAL_69d64ea7_4_k_cu_5b066a62_349364cuda3std3__48in_placeE,(_ZN40_INTERNAL_69d64ea7_4_k_cu_5b066a62_349364cuda3std6ranges3__45__cpo9iter_moveE - _ZN40_INTERNAL_69d64ea7_4_k_cu_5b066a62_349364cuda3std3__48in_placeE)
_ZN40_INTERNAL_69d64ea7_4_k_cu_5b066a62_349364cuda3std3__48in_placeE:
	.zero		1
	.type		_ZN40_INTERNAL_69d64ea7_4_k_cu_5b066a62_349364cuda3std6ranges3__45__cpo9iter_moveE,@object
	.size		_ZN40_INTERNAL_69d64ea7_4_k_cu_5b066a62_349364cuda3std6ranges3__45__cpo9iter_moveE,(_ZN40_INTERNAL_69d64ea7_4_k_cu_5b066a62_349364cuda3std3__45__cpo5beginE - _ZN40_INTERNAL_69d64ea7_4_k_cu_5b066a62_349364cuda3std6ranges3__45__cpo9iter_moveE)
_ZN40_INTERNAL_69d64ea7_4_k_cu_5b066a62_349364cuda3std6ranges3__45__cpo9iter_moveE:
	.zero		1
	.type		_ZN40_INTERNAL_69d64ea7_4_k_cu_5b066a62_349364cuda3std3__45__cpo5beginE,@object
	.size		_ZN40_INTERNAL_69d64ea7_4_k_cu_5b066a62_349364cuda3std3__45__cpo5beginE,(_ZN40_INTERNAL_69d64ea7_4_k_cu_5b066a62_349364cuda3std3__442_GLOBAL__N__69d64ea7_4_k_cu_5b066a62_349366ignoreE - _ZN40_INTERNAL_69d64ea7_4_k_cu_5b066a62_349364cuda3std3__45__cpo5beginE)
_ZN40_INTERNAL_69d64ea7_4_k_cu_5b066a62_349364cuda3std3__45__cpo5beginE:
	.zero		1
	.type		_ZN40_INTERNAL_69d64ea7_4_k_cu_5b066a62_349364cuda3std3__442_GLOBAL__N__69d64ea7_4_k_cu_5b066a62_349366ignoreE,@object
	.size		_ZN40_INTERNAL_69d64ea7_4_k_cu_5b066a62_349364cuda3std3__442_GLOBAL__N__69d64ea7_4_k_cu_5b066a62_349366ignoreE,(_ZN40_INTERNAL_69d64ea7_4_k_cu_5b066a62_349364cute7productE - _ZN40_INTERNAL_69d64ea7_4_k_cu_5b066a62_349364cuda3std3__442_GLOBAL__N__69d64ea7_4_k_cu_5b066a62_349366ignoreE)
_ZN40_INTERNAL_69d64ea7_4_k_cu_5b066a62_349364cuda3std3__442_GLOBAL__N__69d64ea7_4_k_cu_5b066a62_349366ignoreE:
	.zero		1
	.type		_ZN40_INTERNAL_69d64ea7_4_k_cu_5b066a62_349364cute7productE,@object
	.size		_ZN40_INTERNAL_69d64ea7_4_k_cu_5b066a62_349364cute7productE,(_ZN40_INTERNAL_69d64ea7_4_k_cu_5b066a62_349364cuda3std3__45__cpo3endE - _ZN40_INTERNAL_69d64ea7_4_k_cu_5b066a62_349364cute7productE)
_ZN40_INTERNAL_69d64ea7_4_k_cu_5b066a62_349364cute7productE:
	.zero		1
	.type		_ZN40_INTERNAL_69d64ea7_4_k_cu_5b066a62_349364cuda3std3__45__cpo3endE,@object
	.size		_ZN40_INTERNAL_69d64ea7_4_k_cu_5b066a62_349364cuda3std3__45__cpo3endE,(_ZN40_INTERNAL_69d64ea7_4_k_cu_5b066a62_349364cuda3std3__419piecewise_constructE - _ZN40_INTERNAL_69d64ea7_4_k_cu_5b066a62_349364cuda3std3__45__cpo3endE)
_ZN40_INTERNAL_69d64ea7_4_k_cu_5b066a62_349364cuda3std3__45__cpo3endE:
	.zero		1
	.type		_ZN40_INTERNAL_69d64ea7_4_k_cu_5b066a62_349364cuda3std3__419piecewise_constructE,@object
	.size		_ZN40_INTERNAL_69d64ea7_4_k_cu_5b066a62_349364cuda3std3__419piecewise_constructE,(_ZN40_INTERNAL_69d64ea7_4_k_cu_5b066a62_349364cuda3std3__45__cpo4cendE - _ZN40_INTERNAL_69d64ea7_4_k_cu_5b066a62_349364cuda3std3__419piecewise_constructE)
_ZN40_INTERNAL_69d64ea7_4_k_cu_5b066a62_349364cuda3std3__419piecewise_constructE:
	.zero		1
	.type		_ZN40_INTERNAL_69d64ea7_4_k_cu_5b066a62_349364cuda3std3__45__cpo4cendE,@object
	.size		_ZN40_INTERNAL_69d64ea7_4_k_cu_5b066a62_349364cuda3std3__45__cpo4cendE,(_ZN40_INTERNAL_69d64ea7_4_k_cu_5b066a62_349364cuda3std6ranges3__45__cpo4swapE - _ZN40_INTERNAL_69d64ea7_4_k_cu_5b066a62_349364cuda3std3__45__cpo4cendE)
_ZN40_INTERNAL_69d64ea7_4_k_cu_5b066a62_349364cuda3std3__45__cpo4cendE:
	.zero		1
	.type		_ZN40_INTERNAL_69d64ea7_4_k_cu_5b066a62_349364cuda3std6ranges3__45__cpo4swapE,@object
	.size		_ZN40_INTERNAL_69d64ea7_4_k_cu_5b066a62_349364cuda3std6ranges3__45__cpo4swapE,(.L_10 - _ZN40_INTERNAL_69d64ea7_4_k_cu_5b066a62_349364cuda3std6ranges3__45__cpo4swapE)
_ZN40_INTERNAL_69d64ea7_4_k_cu_5b066a62_349364cuda3std6ranges3__45__cpo4swapE:
	.zero		1
.L_10:


//--------------------- .nv.constant0._ZN7cutlass13device_kernelINS_4gemm6kernel13GemmUniversalIN4cute5tupleIJiiiiEEENS1_10collective13CollectiveMmaINS1_35MainloopSm100TmaUmmaWarpSpecializedILi6ELi2ELi4ENS5_IJNS4_1CILi1EEENSA_ILi2EEESB_EEEEENS5_IJNSA_ILi128EEESF_NSA_ILi64EEEEEENS_6half_tENS5_IJlSB_lEEESI_SJ_NS4_8TiledMMAINS4_8MMA_AtomIJNS4_20SM100_MMA_F16BF16_SSISI_SI_fLi128ELi128ELNS4_4UMMA5MajorE0ELSO_0ELNSN_7ScaleInE0ELSP_0EEEEEENS4_6LayoutINS5_IJSB_SB_SB_EEENS5_IJNSA_ILi0EEESU_SU_EEEEENS5_IJNS4_10UnderscoreESX_SX_EEEEENS4_23SM90_TMA_LOAD_MULTICASTENS4_14ComposedLayoutINS4_7SwizzleILi3ELi4ELi3EEENS4_18smem_ptr_flag_bitsILi16EEENSS_INS5_IJNSA_ILi8EEESG_EEENS5_IJSG_SB_EEEEEEEvNS4_8identityENS4_13SM90_TMA_LOADES1A_vS1B_EENS_8epilogue10collective18CollectiveEpilogueINS1E_23Sm100TmaWarpSpecializedILi4ELi2ELi32ELb1ELb0EEEJSH_NS5_IJNSS_ISF_SB_EENSS_INSA_ILi32EEESB_EEEEESI_SJ_SI_SJ_NS1E_6fusion15FusionCallbacksIS1I_NS1N_17LinearCombinationISI_fSI_fLNS_15FloatRoundStyleE2EEESH_S1M_JEEENS4_5SM1004TMEM4LOAD26SM100_TMEM_LOAD_32dp32b32xES1C_NS11_INS12_ILi2ELi4ELi3EEES15_NSS_INS5_IJS16_S1K_EEENS5_IJS1K_SB_EEEEEEENS4_39AutoVectorizingCopyWithAssumedAlignmentILi128EEENS4_14SM90_TMA_STOREES21_S23_S23_EEEvvEEEEvNT_6ParamsE --------------------------
	.section	.nv.constant0._ZN7cutlass13device_kernelINS_4gemm6kernel13GemmUniversalIN4cute5tupleIJiiiiEEENS1_10collective13CollectiveMmaINS1_35MainloopSm100TmaUmmaWarpSpecializedILi6ELi2ELi4ENS5_IJNS4_1CILi1EEENSA_ILi2EEESB_EEEEENS5_IJNSA_ILi128EEESF_NSA_ILi64EEEEEENS_6half_tENS5_IJlSB_lEEESI_SJ_NS4_8TiledMMAINS4_8MMA_AtomIJNS4_20SM100_MMA_F16BF16_SSISI_SI_fLi128ELi128ELNS4_4UMMA5MajorE0ELSO_0ELNSN_7ScaleInE0ELSP_0EEEEEENS4_6LayoutINS5_IJSB_SB_SB_EEENS5_IJNSA_ILi0EEESU_SU_EEEEENS5_IJNS4_10UnderscoreESX_SX_EEEEENS4_23SM90_TMA_LOAD_MULTICASTENS4_14ComposedLayoutINS4_7SwizzleILi3ELi4ELi3EEENS4_18smem_ptr_flag_bitsILi16EEENSS_INS5_IJNSA_ILi8EEESG_EEENS5_IJSG_SB_EEEEEEEvNS4_8identityENS4_13SM90_TMA_LOADES1A_vS1B_EENS_8epilogue10collective18CollectiveEpilogueINS1E_23Sm100TmaWarpSpecializedILi4ELi2ELi32ELb1ELb0EEEJSH_NS5_IJNSS_ISF_SB_EENSS_INSA_ILi32EEESB_EEEEESI_SJ_SI_SJ_NS1E_6fusion15FusionCallbacksIS1I_NS1N_17LinearCombinationISI_fSI_fLNS_15FloatRoundStyleE2EEESH_S1M_JEEENS4_5SM1004TMEM4LOAD26SM100_TMEM_LOAD_32dp32b32xES1C_NS11_INS12_ILi2ELi4ELi3EEES15_NSS_INS5_IJS16_S1K_EEENS5_IJS1K_SB_EEEEEEENS4_39AutoVectorizingCopyWithAssumedAlignmentILi128EEENS4_14SM90_TMA_STOREES21_S23_S23_EEEvvEEEEvNT_6ParamsE,"a",@progbits
	.sectionflags	@""
	.align	4
.nv.constant0._ZN7cutlass13device_kernelINS_4gemm6kernel13GemmUniversalIN4cute5tupleIJiiiiEEENS1_10collective13CollectiveMmaINS1_35MainloopSm100TmaUmmaWarpSpecializedILi6ELi2ELi4ENS5_IJNS4_1CILi1EEENSA_ILi2EEESB_EEEEENS5_IJNSA_ILi128EEESF_NSA_ILi64EEEEEENS_6half_tENS5_IJlSB_lEEESI_SJ_NS4_8TiledMMAINS4_8MMA_AtomIJNS4_20SM100_MMA_F16BF16_SSISI_SI_fLi128ELi128ELNS4_4UMMA5MajorE0ELSO_0ELNSN_7ScaleInE0ELSP_0EEEEEENS4_6LayoutINS5_IJSB_SB_SB_EEENS5_IJNSA_ILi0EEESU_SU_EEEEENS5_IJNS4_10UnderscoreESX_SX_EEEEENS4_23SM90_TMA_LOAD_MULTICASTENS4_14ComposedLayoutINS4_7SwizzleILi3ELi4ELi3EEENS4_18smem_ptr_flag_bitsILi16EEENSS_INS5_IJNSA_ILi8EEESG_EEENS5_IJSG_SB_EEEEEEEvNS4_8identityENS4_13SM90_TMA_LOADES1A_vS1B_EENS_8epilogue10collective18CollectiveEpilogueINS1E_23Sm100TmaWarpSpecializedILi4ELi2ELi32ELb1ELb0EEEJSH_NS5_IJNSS_ISF_SB_EENSS_INSA_ILi32EEESB_EEEEESI_SJ_SI_SJ_NS1E_6fusion15FusionCallbacksIS1I_NS1N_17LinearCombinationISI_fSI_fLNS_15FloatRoundStyleE2EEESH_S1M_JEEENS4_5SM1004TMEM4LOAD26SM100_TMEM_LOAD_32dp32b32xES1C_NS11_INS12_ILi2ELi4ELi3EEES15_NSS_INS5_IJS16_S1K_EEENS5_IJS1K_SB_EEEEEEENS4_39AutoVectorizingCopyWithAssumedAlignmentILi128EEENS4_14SM90_TMA_STOREES21_S23_S23_EEEvvEEEEvNT_6ParamsE:
	.zero		2944


//--------------------- SYMBOLS --------------------------

	.type		.nv.reservedSmem.offset0,@object
	.size		.nv.reservedSmem.offset0,0x4
	.type		.nv.reservedSmem.cap,@object
	.size		.nv.reservedSmem.cap,0x4
	.type		__assertfail,@function
